def gluon_tcgen05(
    a_ptr,
    b_ptr,
    c_ptr,
    M,
    N,
    K,
    stride_am,
    stride_bk,
    stride_cm,
    BLOCK_M: gl.constexpr,
    BLOCK_N: gl.constexpr,
    BLOCK_K: gl.constexpr,
    DTYPE: gl.constexpr,
    A_LAYOUT: gl.constexpr,
    B_LAYOUT: gl.constexpr,
    C_LAYOUT: gl.constexpr,
    B_SHAPE: gl.constexpr,
    TMEM_LAYOUT: gl.constexpr,
    TMEM_REG: gl.constexpr,
    TRANS_B: gl.constexpr,
    NUM_BUFFERS: gl.constexpr,
):
    a_desc = tma.make_tensor_descriptor(
        a_ptr, [M, K], [stride_am, 1], [BLOCK_M, BLOCK_K], A_LAYOUT
    )
    b_desc = tma.make_tensor_descriptor(
        b_ptr,
        [N, K] if TRANS_B else [K, N],
        [stride_bk, 1],
        B_SHAPE,
        B_LAYOUT,
    )
    c_desc = tma.make_tensor_descriptor(
        c_ptr, [M, N], [stride_cm, 1], [BLOCK_M, BLOCK_N], C_LAYOUT
    )

    a_bufs = gl.allocate_shared_memory(
        DTYPE, [NUM_BUFFERS, BLOCK_M, BLOCK_K], A_LAYOUT
    )
    b_bufs = gl.allocate_shared_memory(DTYPE, [NUM_BUFFERS] + B_SHAPE, B_LAYOUT)

    pid_m = gl.program_id(0)
    pid_n = gl.program_id(1)
    off_m = pid_m * BLOCK_M
    off_n = pid_n * BLOCK_N

    tma_bars = gl.allocate_shared_memory(
        gl.int64, [NUM_BUFFERS, 1], mbarrier.MBarrierLayout()
    )
    mma_bars = gl.allocate_shared_memory(
        gl.int64, [NUM_BUFFERS, 1], mbarrier.MBarrierLayout()
    )
    for i in gl.static_range(NUM_BUFFERS):
        mbarrier.init(tma_bars.index(i), count=1)
        mbarrier.init(mma_bars.index(i), count=1)

    acc_tmem = allocate_tensor_memory(gl.float32, [BLOCK_M, BLOCK_N], TMEM_LAYOUT)
    idx = 0
    phase = 0
    use_acc = False
    for k in range(0, K, BLOCK_K):
        a = a_bufs.index(idx)
        b = b_bufs.index(idx)
        tma_bar = tma_bars.index(idx)
        mma_bar = mma_bars.index(idx)
        mbarrier.expect(
            tma_bar, a_desc.block_type.nbytes + b_desc.block_type.nbytes
        )
        tma.async_copy_global_to_shared(a_desc, [off_m, k], tma_bar, a)
        tma.async_copy_global_to_shared(
            b_desc, [off_n, k] if TRANS_B else [k, off_n], tma_bar, b
        )
        mbarrier.wait(tma_bar, phase=phase)

        if TRANS_B:
            b = b.permute((1, 0))
        tcgen05_mma(a, b, acc_tmem, use_acc=use_acc)
        tcgen05_commit(mma_bar)
        mbarrier.wait(mma_bar, phase=phase)
        use_acc = True

        idx += 1
        if idx == NUM_BUFFERS:
            idx = 0
            phase ^= 1

    for i in gl.static_range(NUM_BUFFERS):
        mbarrier.invalidate(tma_bars.index(i))
        mbarrier.invalidate(mma_bars.index(i))

    acc = acc_tmem.load(TMEM_REG)
    c_smem = gl.allocate_shared_memory(DTYPE, [BLOCK_M, BLOCK_N], C_LAYOUT)
    c_smem.store(acc.to(DTYPE))
    fence_async_shared()
    tma.async_copy_shared_to_global(c_desc, [off_m, off_n], c_smem)
    tma.store_wait(pendings=0)

# config = {"BLOCK_K": 128, "BLOCK_M": 64, "BLOCK_N": 128, "arch": "sm_100", "dtype": "bf16", "num_buffers": 3, "num_warps": 8, "trans_b": 0}
# arch = sm_100


// ===== COMPILED SASS (sm_100a) =====

	.target	sm_100a

	.elftype	@"ET_EXEC"


//--------------------- .note.nv.tkinfo           --------------------------
	.section	.note.nv.tkinfo,"",@"SHT_NOTE"
	.sectionflags	@"SHF_NOTE_NV_TKINFO"
	.tkinfo
        /*0018*/ 	.word	0x00000081
        /*0030*/ 	.string	""
        /*0030*/ 	.string	"ptxas-blackwell"
        /*0030*/ 	.string	"Cuda compilation tools, release 12.9, V12.9.86"
        /*0030*/ 	.string	"Build cuda_12.9.r12.9/compiler.36037853_0"
        /*0030*/ 	.string	"-v  -suppress-debug-info  -lineinfo  -arch sm_100a "



//--------------------- .note.nv.cuver            --------------------------
	.section	.note.nv.cuver,"",@"SHT_NOTE"
	.sectionflags	@"SHF_NOTE_NV_CUVER"
        /*0018*/ 	.short	0x0001
        /*001a*/ 	.short	0x0064
        /*001c*/ 	.short	0x0001
        /*001e*/ 	.short	0x0000
        /*0020*/ 	.short	0x0001
        /*0022*/ 	.short	0x0000


//--------------------- .nv.info                  --------------------------
	.section	.nv.info,"",@"SHT_CUDA_INFO"
	.align	4


	//----- nvinfo : EIATTR_REGCOUNT
	.align		4
        /*0000*/ 	.byte	0x04, 0x2f
        /*0002*/ 	.short	(.L_4 - .L_3)
	.align		4
.L_3:
        /*0004*/ 	.word	index@(gluon_tcgen05)
        /*0008*/ 	.word	0x00000027


	//----- nvinfo : EIATTR_FRAME_SIZE
	.align		4
.L_4:
        /*000c*/ 	.byte	0x04, 0x11
        /*000e*/ 	.short	(.L_6 - .L_5)
	.align		4
.L_5:
        /*0010*/ 	.word	index@($__internal_2_$__cuda_sm10x_tcgen05_guardrail_trap_unallocated_columns_being_dealloced)
        /*0014*/ 	.word	0x00000000


	//----- nvinfo : EIATTR_FRAME_SIZE
	.align		4
.L_6:
        /*0018*/ 	.byte	0x04, 0x11
        /*001a*/ 	.short	(.L_8 - .L_7)
	.align		4
.L_7:
        /*001c*/ 	.word	index@($__internal_1_$__cuda_sm10x_tcgen05_guardrail_trap_phase_invalid_during_alloc)
        /*0020*/ 	.word	0x00000000


	//----- nvinfo : EIATTR_FRAME_SIZE
	.align		4
.L_8:
        /*0024*/ 	.byte	0x04, 0x11
        /*0026*/ 	.short	(.L_10 - .L_9)
	.align		4
.L_9:
        /*0028*/ 	.word	index@($__internal_0_$__cuda_sm10x_tcgen05_guardrail_trap_col_being_dealloced_not_returned_by_alloc)
        /*002c*/ 	.word	0x00000000


	//----- nvinfo : EIATTR_FRAME_SIZE
	.align		4
.L_10:
        /*0030*/ 	.byte	0x04, 0x11
        /*0032*/ 	.short	(.L_12 - .L_11)
	.align		4
.L_11:
        /*0034*/ 	.word	index@(gluon_tcgen05)
        /*0038*/ 	.word	0x00000000


	//----- nvinfo : EIATTR_MIN_STACK_SIZE
	.align		4
.L_12:
        /*003c*/ 	.byte	0x04, 0x12
        /*003e*/ 	.short	(.L_14 - .L_13)
	.align		4
.L_13:
        /*0040*/ 	.word	index@(gluon_tcgen05)
        /*0044*/ 	.word	0x00000000
.L_14:


//--------------------- .nv.info.gluon_tcgen05    --------------------------
	.section	.nv.info.gluon_tcgen05,"",@"SHT_CUDA_INFO"
	.sectionflags	@""
	.align	4


	//----- nvinfo : EIATTR_CUDA_API_VERSION
	.align		4
        /*0000*/ 	.byte	0x04, 0x37
        /*0002*/ 	.short	(.L_16 - .L_15)
.L_15:
        /*0004*/ 	.word	0x00000081


	//----- nvinfo : EIATTR_KPARAM_INFO
	.align		4
.L_16:
        /*0008*/ 	.byte	0x04, 0x17
        /*000a*/ 	.short	(.L_18 - .L_17)
.L_17:
        /*000c*/ 	.word	0x00000000
        /*0010*/ 	.short	0x000a
        /*0012*/ 	.short	0x0048
        /*0014*/ 	.byte	0x00, 0xf4, 0x21, 0x00


	//----- nvinfo : EIATTR_KPARAM_INFO
	.align		4
.L_18:
        /*0018*/ 	.byte	0x04, 0x17
        /*001a*/ 	.short	(.L_20 - .L_19)
.L_19:
        /*001c*/ 	.word	0x00000000
        /*0020*/ 	.short	0x0009
        /*0022*/ 	.short	0x0040
        /*0024*/ 	.byte	0x00, 0xf4, 0x21, 0x00


	//----- nvinfo : EIATTR_KPARAM_INFO
	.align		4
.L_20:
        /*0028*/ 	.byte	0x04, 0x17
        /*002a*/ 	.short	(.L_22 - .L_21)
.L_21:
        /*002c*/ 	.word	0x00000000
        /*0030*/ 	.short	0x0008
        /*0032*/ 	.short	0x0038
        /*0034*/ 	.byte	0x00, 0xf0, 0x21, 0x00


	//----- nvinfo : EIATTR_KPARAM_INFO
	.align		4
.L_22:
        /*0038*/ 	.byte	0x04, 0x17
        /*003a*/ 	.short	(.L_24 - .L_23)
.L_23:
        /*003c*/ 	.word	0x00000000
        /*0040*/ 	.short	0x0007
        /*0042*/ 	.short	0x0030
        /*0044*/ 	.byte	0x00, 0xf0, 0x21, 0x00


	//----- nvinfo : EIATTR_KPARAM_INFO
	.align		4
.L_24:
        /*0048*/ 	.byte	0x04, 0x17
        /*004a*/ 	.short	(.L_26 - .L_25)
.L_25:
        /*004c*/ 	.word	0x00000000
        /*0050*/ 	.short	0x0006
        /*0052*/ 	.short	0x0028
        /*0054*/ 	.byte	0x00, 0xf0, 0x21, 0x00


	//----- nvinfo : EIATTR_KPARAM_INFO
	.align		4
.L_26:
        /*0058*/ 	.byte	0x04, 0x17
        /*005a*/ 	.short	(.L_28 - .L_27)
.L_27:
        /*005c*/ 	.word	0x00000000
        /*0060*/ 	.short	0x0005
        /*0062*/ 	.short	0x0020
        /*0064*/ 	.byte	0x00, 0xf0, 0x11, 0x00


	//----- nvinfo : EIATTR_KPARAM_INFO
	.align		4
.L_28:
        /*0068*/ 	.byte	0x04, 0x17
        /*006a*/ 	.short	(.L_30 - .L_29)
.L_29:
        /*006c*/ 	.word	0x00000000
        /*0070*/ 	.short	0x0004
        /*0072*/ 	.short	0x001c
        /*0074*/ 	.byte	0x00, 0xf0, 0x11, 0x00


	//----- nvinfo : EIATTR_KPARAM_INFO
	.align		4
.L_30:
        /*0078*/ 	.byte	0x04, 0x17
        /*007a*/ 	.short	(.L_32 - .L_31)
.L_31:
        /*007c*/ 	.word	0x00000000
        /*0080*/ 	.short	0x0003
        /*0082*/ 	.short	0x0018
        /*0084*/ 	.byte	0x00, 0xf0, 0x11, 0x00


	//----- nvinfo : EIATTR_KPARAM_INFO
	.align		4
.L_32:
        /*0088*/ 	.byte	0x04, 0x17
        /*008a*/ 	.short	(.L_34 - .L_33)
.L_33:
        /*008c*/ 	.word	0x00000000
        /*0090*/ 	.short	0x0002
        /*0092*/ 	.short	0x0010
        /*0094*/ 	.byte	0x00, 0xf4, 0x21, 0x00


	//----- nvinfo : EIATTR_KPARAM_INFO
	.align		4
.L_34:
        /*0098*/ 	.byte	0x04, 0x17
        /*009a*/ 	.short	(.L_36 - .L_35)
.L_35:
        /*009c*/ 	.word	0x00000000
        /*00a0*/ 	.short	0x0001
        /*00a2*/ 	.short	0x0008
        /*00a4*/ 	.byte	0x00, 0xf4, 0x21, 0x00


	//----- nvinfo : EIATTR_KPARAM_INFO
	.align		4
.L_36:
        /*00a8*/ 	.byte	0x04, 0x17
        /*00aa*/ 	.short	(.L_38 - .L_37)
.L_37:
        /*00ac*/ 	.word	0x00000000
        /*00b0*/ 	.short	0x0000
        /*00b2*/ 	.short	0x0000
        /*00b4*/ 	.byte	0x00, 0xf4, 0x21, 0x00


	//----- nvinfo : EIATTR_AT_ENTRY_FRAGMENTS
	.align		4
.L_38:
        /*00b8*/ 	.byte	0x04, 0x4f
        /*00ba*/ 	.short	(.L_40 - .L_39)


	//   ....[0]....
.L_39:
        /*00bc*/ 	.word	0x00000004


	//----- nvinfo : EIATTR_RESERVED_SMEM_USED
	.align		4
.L_40:
        /*00c0*/ 	.byte	0x01, 0x41
	.zero		2


	//----- nvinfo : EIATTR_SPARSE_MMA_MASK
	.align		4
        /*00c4*/ 	.byte	0x03, 0x50
        /*00c6*/ 	.short	0x0000


	//----- nvinfo : EIATTR_TCGEN05_1CTA_USED
	.align		4
        /*00c8*/ 	.byte	0x01, 0x51
	.zero		2


	//----- nvinfo : EIATTR_MAXREG_COUNT
	.align		4
        /*00cc*/ 	.byte	0x03, 0x1b
        /*00ce*/ 	.short	0x00ff


	//----- nvinfo : EIATTR_NUM_BARRIERS
	.align		4
        /*00d0*/ 	.byte	0x02, 0x4c
        /*00d2*/ 	.byte	0x01
	.zero		1


	//----- nvinfo : EIATTR_INT_WARP_WIDE_INSTR_OFFSETS
	.align		4
        /*00d4*/ 	.byte	0x04, 0x31
        /*00d6*/ 	.short	(.L_42 - .L_41)


	//   ....[0]....
.L_41:
        /*00d8*/ 	.word	0x00001720


	//   ....[1]....
        /*00dc*/ 	.word	0x00001740


	//   ....[2]....
        /*00e0*/ 	.word	0x000017c0


	//   ....[3]....
        /*00e4*/ 	.word	0x00001ac0


	//   ....[4]....
        /*00e8*/ 	.word	0x00001ad0


	//   ....[5]....
        /*00ec*/ 	.word	0x00001b20


	//   ....[6]....
        /*00f0*/ 	.word	0x00001b30


	//   ....[7]....
        /*00f4*/ 	.word	0x00001f70


	//   ....[8]....
        /*00f8*/ 	.word	0x00001f80


	//   ....[9]....
        /*00fc*/ 	.word	0x00002100


	//   ....[10]....
        /*0100*/ 	.word	0x00002150


	//   ....[11]....
        /*0104*/ 	.word	0x00002190


	//   ....[12]....
        /*0108*/ 	.word	0x000021b0


	//   ....[13]....
        /*010c*/ 	.word	0x00002680


	//   ....[14]....
        /*0110*/ 	.word	0x00002690


	//   ....[15]....
        /*0114*/ 	.word	0x00002a10


	//   ....[16]....
        /*0118*/ 	.word	0x00002a20


	//   ....[17]....
        /*011c*/ 	.word	0x00002d90


	//   ....[18]....
        /*0120*/ 	.word	0x00002de0


	//----- nvinfo : EIATTR_COOP_GROUP_MASK_REGIDS
	.align		4
.L_42:
        /*0124*/ 	.byte	0x04, 0x29
        /*0126*/ 	.short	(.L_44 - .L_43)


	//   ....[0]....
.L_43:
        /*0128*/ 	.word	0xffffffff


	//   ....[1]....
        /*012c*/ 	.word	0xffffffff


	//   ....[2]....
        /*0130*/ 	.word	0xffffffff


	//   ....[3]....
        /*0134*/ 	.word	0xffffffff


	//   ....[4]....
        /*0138*/ 	.word	0xffffffff


	//   ....[5]....
        /*013c*/ 	.word	0xffffffff


	//   ....[6]....
        /*0140*/ 	.word	0xffffffff


	//   ....[7]....
        /*0144*/ 	.word	0xffffffff


	//   ....[8]....
        /*0148*/ 	.word	0xffffffff


	//   ....[9]....
        /*014c*/ 	.word	0xffffffff


	//----- nvinfo : EIATTR_COOP_GROUP_INSTR_OFFSETS
	.align		4
.L_44:
        /*0150*/ 	.byte	0x04, 0x28
        /*0152*/ 	.short	(.L_46 - .L_45)


	//   ....[0]....
.L_45:
        /*0154*/ 	.word	0x00000050


	//   ....[1]....
        /*0158*/ 	.word	0x00000310


	//   ....[2]....
        /*015c*/ 	.word	0x00000500


	//   ....[3]....
        /*0160*/ 	.word	0x000009c0


	//   ....[4]....
        /*0164*/ 	.word	0x00000b00


	//   ....[5]....
        /*0168*/ 	.word	0x00000fb0


	//   ....[6]....
        /*016c*/ 	.word	0x000010f0


	//   ....[7]....
        /*0170*/ 	.word	0x000015e0


	//   ....[8]....
        /*0174*/ 	.word	0x00002c20


	//   ....[9]....
        /*0178*/ 	.word	0x00002e90


	//----- nvinfo : EIATTR_VRC_CTA_INIT_COUNT
	.align		4
.L_46:
        /*017c*/ 	.byte	0x02, 0x4a
        /*017e*/ 	.byte	0x80
	.zero		1


	//----- nvinfo : EIATTR_MBARRIER_INSTR_OFFSETS
	.align		4
        /*0180*/ 	.byte	0x04, 0x39
        /*0182*/ 	.short	(.L_48 - .L_47)


	//   ....[0]....
.L_47:
        /*0184*/ 	.word	0x000017e0
        /*0188*/ 	.word	0x000000ff
        /*018c*/ 	.word	0x00024000
        /*0190*/ 	.short	0x0100
        /*0192*/ 	.byte	0x09
	.zero		1


	//   ....[1]....
        /*0194*/ 	.word	0x000017f0
        /*0198*/ 	.word	0x000000ff
        /*019c*/ 	.word	0x00024020
        /*01a0*/ 	.short	0x0100
        /*01a2*/ 	.byte	0x09
	.zero		1


	//   ....[2]....
        /*01a4*/ 	.word	0x000018a0
        /*01a8*/ 	.word	0x000000ff
        /*01ac*/ 	.word	0x00024008
        /*01b0*/ 	.short	0x0100
        /*01b2*/ 	.byte	0x09
	.zero		1


	//   ....[3]....
        /*01b4*/ 	.word	0x000018b0
        /*01b8*/ 	.word	0x000000ff
        /*01bc*/ 	.word	0x00024028
        /*01c0*/ 	.short	0x0100
        /*01c2*/ 	.byte	0x09
	.zero		1


	//   ....[4]....
        /*01c4*/ 	.word	0x000019c0
        /*01c8*/ 	.word	0x000000ff
        /*01cc*/ 	.word	0x00024010
        /*01d0*/ 	.short	0x0100
        /*01d2*/ 	.byte	0x09
	.zero		1


	//   ....[5]....
        /*01d4*/ 	.word	0x000019d0
        /*01d8*/ 	.word	0x000000ff
        /*01dc*/ 	.word	0x00024030
        /*01e0*/ 	.short	0x0100
        /*01e2*/ 	.byte	0x09
	.zero		1


	//   ....[6]....
        /*01e4*/ 	.word	0x00001bd0
        /*01e8*/ 	.word	0x000000ff
        /*01ec*/ 	.word	0x00024000
        /*01f0*/ 	.short	0x010a
        /*01f2*/ 	.byte	0x09
	.zero		1


	//   ....[7]....
        /*01f4*/ 	.word	0x00001fd0
        /*01f8*/ 	.word	0x000000ff
        /*01fc*/ 	.word	0x00024020
        /*0200*/ 	.short	0x010a
        /*0202*/ 	.byte	0x09
	.zero		1


	//   ....[8]....
        /*0204*/ 	.word	0x00002230
        /*0208*/ 	.word	0x000000ff
        /*020c*/ 	.word	0x00024000
        /*0210*/ 	.short	0x010a
        /*0212*/ 	.byte	0x2c
	.zero		1


	//   ....[9]....
        /*0214*/ 	.word	0x000026d0
        /*0218*/ 	.word	0x000000ff
        /*021c*/ 	.word	0x00024020
        /*0220*/ 	.short	0x010a
        /*0222*/ 	.byte	0x2c
	.zero		1


	//   ....[10]....
        /*0224*/ 	.word	0x000027b0
        /*0228*/ 	.word	0x000000ff
        /*022c*/ 	.word	0x00024000
        /*0230*/ 	.short	0x0108
        /*0232*/ 	.byte	0x09
	.zero		1


	//   ....[11]....
        /*0234*/ 	.word	0x000027c0
        /*0238*/ 	.word	0x000000ff
        /*023c*/ 	.word	0x00024020
        /*0240*/ 	.short	0x0108
        /*0242*/ 	.byte	0x09
	.zero		1


	//   ....[12]....
        /*0244*/ 	.word	0x00002810
        /*0248*/ 	.word	0x000000ff
        /*024c*/ 	.word	0x00024008
        /*0250*/ 	.short	0x0108
        /*0252*/ 	.byte	0x09
	.zero		1


	//   ....[13]....
        /*0254*/ 	.word	0x00002820
        /*0258*/ 	.word	0x000000ff
        /*025c*/ 	.word	0x00024028
        /*0260*/ 	.short	0x0108
        /*0262*/ 	.byte	0x09
	.zero		1


	//   ....[14]....
        /*0264*/ 	.word	0x00002870
        /*0268*/ 	.word	0x000000ff
        /*026c*/ 	.word	0x00024010
        /*0270*/ 	.short	0x0108
        /*0272*/ 	.byte	0x09
	.zero		1


	//   ....[15]....
        /*0274*/ 	.word	0x00002880
        /*0278*/ 	.word	0x000000ff
        /*027c*/ 	.word	0x00024030
        /*0280*/ 	.short	0x0108
        /*0282*/ 	.byte	0x09
	.zero		1


	//   ....[16]....
        /*0284*/ 	.word	0x00002eb0
        /*0288*/ 	.word	0x000000ff
        /*028c*/ 	.word	0x00024000
        /*0290*/ 	.short	0x010a
        /*0292*/ 	.byte	0x09
	.zero		1


	//   ....[17]....
        /*0294*/ 	.word	0x00002ee0
        /*0298*/ 	.word	0x000000ff
        /*029c*/ 	.word	0x00024020
        /*02a0*/ 	.short	0x010a
        /*02a2*/ 	.byte	0x09
	.zero		1


	//   ....[18]....
        /*02a4*/ 	.word	0x00002f10
        /*02a8*/ 	.word	0x000000ff
        /*02ac*/ 	.word	0x00024000
        /*02b0*/ 	.short	0x010a
        /*02b2*/ 	.byte	0x2c
	.zero		1


	//   ....[19]....
        /*02b4*/ 	.word	0x00002f40
        /*02b8*/ 	.word	0x000000ff
        /*02bc*/ 	.word	0x00024020
        /*02c0*/ 	.short	0x010a
        /*02c2*/ 	.byte	0x2c
	.zero		1


	//----- nvinfo : EIATTR_NUM_MBARRIERS
	.align		4
.L_48:
        /*02c4*/ 	.byte	0x03, 0x38
        /*02c6*/ 	.short	0x0006


	//----- nvinfo : EIATTR_EXIT_INSTR_OFFSETS
	.align		4
        /*02c8*/ 	.byte	0x04, 0x1c
        /*02ca*/ 	.short	(.L_50 - .L_49)


	//   ....[0]....
.L_49:
        /*02cc*/ 	.word	0x00002ea0


	//----- nvinfo : EIATTR_REQNTID
	.align		4
.L_50:
        /*02d0*/ 	.byte	0x04, 0x10
        /*02d2*/ 	.short	(.L_52 - .L_51)
.L_51:
        /*02d4*/ 	.word	0x00000100
        /*02d8*/ 	.word	0x00000001
        /*02dc*/ 	.word	0x00000001


	//----- nvinfo : EIATTR_CRS_STACK_SIZE
	.align		4
.L_52:
        /*02e0*/ 	.byte	0x04, 0x1e
        /*02e2*/ 	.short	(.L_54 - .L_53)
.L_53:
        /*02e4*/ 	.word	0x00000000


	//----- nvinfo : EIATTR_CBANK_PARAM_SIZE
	.align		4
.L_54:
        /*02e8*/ 	.byte	0x03, 0x19
        /*02ea*/ 	.short	0x0050


	//----- nvinfo : EIATTR_PARAM_CBANK
	.align		4
        /*02ec*/ 	.byte	0x04, 0x0a
        /*02ee*/ 	.short	(.L_56 - .L_55)
	.align		4
.L_55:
        /*02f0*/ 	.word	index@(.nv.constant0.gluon_tcgen05)
        /*02f4*/ 	.short	0x0380
        /*02f6*/ 	.short	0x0050


	//----- nvinfo : EIATTR_SW_WAR
	.align		4
.L_56:
        /*02f8*/ 	.byte	0x04, 0x36
        /*02fa*/ 	.short	(.L_58 - .L_57)
.L_57:
        /*02fc*/ 	.word	0x00000008
.L_58:


//--------------------- .nv.compat                --------------------------
	.section	.nv.compat,"",@"SHT_CUDA_COMPAT_INFO"
	.align	4
        /*0000*/ 	.byte	0x02, 0x02, 0x02, 0x00, 0x02, 0x05, 0x05, 0x00, 0x02, 0x03, 0x03, 0x00, 0x02, 0x06, 0x01, 0x00


//--------------------- .nv.callgraph             --------------------------
	.section	.nv.callgraph,"",@"SHT_CUDA_CALLGRAPH"
	.align	4
	.sectionentsize	8
	.align		4
        /*0000*/ 	.word	0x00000000
	.align		4
        /*0004*/ 	.word	0xffffffff
	.align		4
        /*0008*/ 	.word	0x00000000
	.align		4
        /*000c*/ 	.word	0xfffffffe
	.align		4
        /*0010*/ 	.word	0x00000000
	.align		4
        /*0014*/ 	.word	0xfffffffd
	.align		4
        /*0018*/ 	.word	0x00000000
	.align		4
        /*001c*/ 	.word	0xfffffffc


//--------------------- .text.gluon_tcgen05       --------------------------
	.section	.text.gluon_tcgen05,"ax",@progbits
	.align	128
        .global         gluon_tcgen05
        .type           gluon_tcgen05,@function
        .size           gluon_tcgen05,(.L_x_81 - gluon_tcgen05)
        .other          gluon_tcgen05,@"STO_CUDA_ENTRY STV_DEFAULT"
gluon_tcgen05:
.text.gluon_tcgen05:
[----:B------:R-:W1:Y:S01]  /*0000*/  LDC R1, c[0x0][0x37c] ;  /* 0x0000df00ff017b82 */ /* 0x000e620000000800 */
[----:B------:R-:W2:Y:S02]  /*0010*/  S2R R0, SR_TID.X ;  /* 0x0000000000007919 */ /* 0x000ea40000002100 */
[----:B--2---:R-:W-:-:S13]  /*0020*/  ISETP.GE.U32.AND P2, PT, R0, 0x20, PT ;  /* 0x000000200000780c */ /* 0x004fda0003f46070 */
[----:B------:R-:W-:Y:S05]  /*0030*/  @P2 BRA `(.L_x_0) ;  /* 0x0000000000b82947 */ /* 0x000fea0003800000 */
[----:B------:R-:W2:Y:S01]  /*0040*/  S2UR UR6, SR_CgaCtaId ;  /* 0x00000000000679c3 */ /* 0x000ea20000008800 */
[----:B------:R-:W-:Y:S01]  /*0050*/  NOP ;  /* 0x0000000000007918 */ /* 0x000fe20000000000 */
[----:B------:R-:W-:Y:S02]  /*0060*/  UMOV UR4, 0x40 ;  /* 0x0000004000047882 */ /* 0x000fe40000000000 */
[----:B--2---:R-:W-:-:S09]  /*0070*/  ULEA UR4, UR6, UR4, 0x18 ;  /* 0x0000000406047291 */ /* 0x004fd2000f8ec0ff */
[----:B------:R-:W2:Y:S01]  /*0080*/  LDS.U8 R2, [UR4] ;  /* 0x00000004ff027984 */ /* 0x000ea20008000000 */
[----:B------:R-:W-:Y:S02]  /*0090*/  UMOV UR4, 0x400 ;  /* 0x0000040000047882 */ /* 0x000fe40000000000 */
[----:B------:R-:W-:Y:S01]  /*00a0*/  ULEA UR4, UR6, UR4, 0x18 ;  /* 0x0000000406047291 */ /* 0x000fe2000f8ec0ff */
[----:B--2---:R-:W-:-:S13]  /*00b0*/  ISETP.NE.AND P0, PT, R2, RZ, PT ;  /* 0x000000ff0200720c */ /* 0x004fda0003f05270 */
[----:B------:R-:W-:Y:S05]  /*00c0*/  @P0 BRA `(.L_x_1) ;  /* 0x00000000007c0947 */ /* 0x000fea0003800000 */
[----:B------:R-:W-:-:S13]  /*00d0*/  ELECT P0, URZ, PT ;  /* 0x0000000000ff782f */ /* 0x000fda0003800000 */
[----:B------:R-:W-:Y:S05]  /*00e0*/  @!P0 BRA `(.L_x_2) ;  /* 0x0000000000848947 */ /* 0x000fea0003800000 */
[----:B------:R-:W-:Y:S01]  /*00f0*/  UMOV UR5, 0x4 ;  /* 0x0000000400057882 */ /* 0x000fe20000000000 */
[----:B------:R-:W-:Y:S02]  /*0100*/  IMAD.MOV.U32 R5, RZ, RZ, 0x1 ;  /* 0x00000001ff057424 */ /* 0x000fe400078e00ff */
[----:B------:R-:W-:Y:S02]  /*0110*/  IMAD.MOV.U32 R3, RZ, RZ, 0xf ;  /* 0x0000000fff037424 */ /* 0x000fe400078e00ff */
[----:B------:R-:W-:Y:S04]  /*0120*/  DEPBAR.LE SB2, 0x36 ;  /* 0x0000ad800000791a */ /* 0x000fe80000000000 */
[----:B------:R-:W2:Y:S02]  /*0130*/  UTCATOMSWS.FIND_AND_SET.ALIGN UP0, UR5, UR5 ;  /* 0x00000005000575e3 */ /* 0x000ea40008000800 */
[----:B--2---:R-:W-:-:S04]  /*0140*/  PLOP3.LUT P0, PT, PT, PT, UP0, 0x80, 0x8 ;  /* 0x000000000008781c */ /* 0x004fc80003f0f008 */
[----:B------:R-:W-:-:S04]  /*0150*/  SEL R2, RZ, 0xffffffff, !P0 ;  /* 0xffffffffff027807 */ /* 0x000fc80004000000 */
[----:B------:R-:W-:Y:S01]  /*0160*/  ISETP.NE.AND P0, PT, R2, RZ, PT ;  /* 0x000000ff0200720c */ /* 0x000fe20003f05270 */
[----:B------:R-:W-:-:S12]  /*0170*/  IMAD.U32 R2, RZ, RZ, UR5 ;  /* 0x00000005ff027e24 */ /* 0x000fd8000f8e00ff */
[----:B------:R-:W-:Y:S05]  /*0180*/  @P0 BRA `(.L_x_3) ;  /* 0x0000000000240947 */ /* 0x000fea0003800000 */
.L_x_4:
[----:B------:R-:W-:Y:S05]  /*0190*/  NANOSLEEP 0x64 ;  /* 0x000000640000795d */ /* 0x000fea0003800000 */
[----:B------:R-:W-:-:S05]  /*01a0*/  UMOV UR5, 0x4 ;  /* 0x0000000400057882 */ /* 0x000fca0000000000 */
[----:B------:R-:W-:Y:S04]  /*01b0*/  DEPBAR.LE SB2, 0x36 ;  /* 0x0000ad800000791a */ /* 0x000fe80000000000 */
[----:B------:R-:W2:Y:S02]  /*01c0*/  UTCATOMSWS.FIND_AND_SET.ALIGN UP0, UR5, UR5 ;  /* 0x00000005000575e3 */ /* 0x000ea40008000800 */
[----:B--2---:R-:W-:-:S04]  /*01d0*/  PLOP3.LUT P0, PT, PT, PT, UP0, 0x80, 0x8 ;  /* 0x000000000008781c */ /* 0x004fc80003f0f008 */
[----:B------:R-:W-:-:S04]  /*01e0*/  SEL R2, RZ, 0xffffffff, !P0 ;  /* 0xffffffffff027807 */ /* 0x000fc80004000000 */
[----:B------:R-:W-:Y:S01]  /*01f0*/  ISETP.NE.AND P0, PT, R2, RZ, PT ;  /* 0x000000ff0200720c */ /* 0x000fe20003f05270 */
[----:B------:R-:W-:-:S12]  /*0200*/  IMAD.U32 R2, RZ, RZ, UR5 ;  /* 0x00000005ff027e24 */ /* 0x000fd8000f8e00ff */
[----:B------:R-:W-:Y:S05]  /*0210*/  @!P0 BRA `(.L_x_4) ;  /* 0xfffffffc00dc8947 */ /* 0x000fea000383ffff */
.L_x_3:
[C---:B------:R-:W-:Y:S01]  /*0220*/  VIADD R4, R2.reuse, 0x10 ;  /* 0x0000001002047836 */ /* 0x040fe20000000000 */
[----:B------:R-:W-:Y:S01]  /*0230*/  UMOV UR5, 0x50 ;  /* 0x0000005000057882 */ /* 0x000fe20000000000 */
[----:B------:R-:W-:Y:S01]  /*0240*/  SHF.L.U32 R3, R3, R2, RZ ;  /* 0x0000000203037219 */ /* 0x000fe200000006ff */
[----:B------:R-:W-:Y:S01]  /*0250*/  ULEA UR5, UR6, UR5, 0x18 ;  /* 0x0000000506057291 */ /* 0x000fe2000f8ec0ff */
[----:B------:R-:W-:Y:S01]  /*0260*/  IMAD.SHL.U32 R2, R2, 0x20, RZ ;  /* 0x0000002002027824 */ /* 0x000fe200078e00ff */
[----:B------:R-:W-:-:S04]  /*0270*/  SHF.L.U32 R4, R5, R4, RZ ;  /* 0x0000000405047219 */ /* 0x000fc800000006ff */
[----:B------:R-:W-:-:S05]  /*0280*/  LOP3.LUT R3, R4, R3, RZ, 0xfc, !PT ;  /* 0x0000000304037212 */ /* 0x000fca00078efcff */
[----:B------:R2:W-:Y:S04]  /*0290*/  ATOMS.OR RZ, [UR5], R3 ;  /* 0x00000003ffff798c */ /* 0x0005e8000b000005 */
[----:B------:R2:W-:Y:S01]  /*02a0*/  STS [UR4], R2 ;  /* 0x00000002ff007988 */ /* 0x0005e20008000804 */
[----:B------:R-:W-:Y:S05]  /*02b0*/  BRA `(.L_x_2) ;  /* 0x0000000000107947 */ /* 0x000fea0003800000 */
.L_x_1:
[----:B------:R-:W-:Y:S01]  /*02c0*/  IMAD.MOV.U32 R3, RZ, RZ, -0x1 ;  /* 0xffffffffff037424 */ /* 0x000fe200078e00ff */
[----:B------:R-:W-:-:S04]  /*02d0*/  MOV R2, 0x300 ;  /* 0x0000030000027802 */ /* 0x000fc80000000f00 */
[----:B------:R2:W-:Y:S03]  /*02e0*/  STS [UR4], R3 ;  /* 0x00000003ff007988 */ /* 0x0005e60008000804 */
[----:B-12---:R-:W-:Y:S05]  /*02f0*/  CALL.REL.NOINC `($__internal_1_$__cuda_sm10x_tcgen05_guardrail_trap_phase_invalid_during_alloc) ;  /* 0x0000002c00287944 */ /* 0x006fea0003c00000 */
.L_x_2:
[----:B------:R-:W-:Y:S05]  /*0300*/  WARPSYNC.ALL ;  /* 0x0000000000007948 */ /* 0x000fea0003800000 */
[----:B------:R-:W-:Y:S01]  /*0310*/  NOP ;  /* 0x0000000000007918 */ /* 0x000fe20000000000 */
.L_x_0:
[----:B------:R-:W3:Y:S08]  /*0320*/  S2UR UR4, SR_CgaCtaId ;  /* 0x00000000000479c3 */ /* 0x000ef00000008800 */
[----:B------:R-:W-:Y:S01]  /*0330*/  BAR.SYNC.DEFER_BLOCKING 0x0 ;  /* 0x0000000000007b1d */ /* 0x000fe20000010000 */
[----:B------:R-:W-:-:S05]  /*0340*/  LOP3.LUT R36, R0, 0xff, RZ, 0xc0, !PT ;  /* 0x000000ff00247812 */ /* 0x000fca00078ec0ff */
[----:B------:R-:W-:Y:S02]  /*0350*/  UMOV UR9, 0x400 ;  /* 0x0000040000097882 */ /* 0x000fe40000000000 */
[----:B--2---:R-:W2:Y:S08]  /*0360*/  LDC R3, c[0x0][0x398] ;  /* 0x0000e600ff037b82 */ /* 0x004eb00000000800 */
[----:B------:R-:W4:Y:S01]  /*0370*/  LDC R7, c[0x0][0x3a0] ;  /* 0x0000e800ff077b82 */ /* 0x000f220000000800 */
[----:B---3--:R-:W-:-:S07]  /*0380*/  ULEA UR9, UR4, UR9, 0x18 ;  /* 0x0000000904097291 */ /* 0x008fce000f8ec0ff */
[----:B------:R-:W3:Y:S02]  /*0390*/  S2UR UR18, SR_CTAID.Y ;  /* 0x00000000001279c3 */ /* 0x000ee40000002600 */
[----:B------:R-:W5:Y:S06]  /*03a0*/  LDS R4, [UR9] ;  /* 0x00000009ff047984 */ /* 0x000f6c0008000800 */
[----:B------:R-:W-:Y:S06]  /*03b0*/  BAR.SYNC.DEFER_BLOCKING 0x0 ;  /* 0x0000000000007b1d */ /* 0x000fec0000010000 */
[----:B------:R-:W-:Y:S05]  /*03c0*/  @P2 BRA `(.L_x_5) ;  /* 0x0000000000182947 */ /* 0x000fea0003800000 */
[----:B------:R-:W-:Y:S01]  /*03d0*/  ELECT P0, URZ, PT ;  /* 0x0000000000ff782f */ /* 0x000fe20003800000 */
[----:B------:R-:W-:Y:S01]  /*03e0*/  IMAD.MOV.U32 R2, RZ, RZ, 0x1 ;  /* 0x00000001ff027424 */ /* 0x000fe200078e00ff */
[----:B------:R-:W-:Y:S01]  /*03f0*/  UMOV UR5, 0x40 ;  /* 0x0000004000057882 */ /* 0x000fe20000000000 */
[----:B------:R-:W-:Y:S01]  /*0400*/  UVIRTCOUNT.DEALLOC.SMPOOL 0x80 ;  /* 0x000000800000784c */ /* 0x000fe20000000000 */
[----:B------:R-:W-:-:S09]  /*0410*/  ULEA UR5, UR4, UR5, 0x18 ;  /* 0x0000000504057291 */ /* 0x000fd2000f8ec0ff */
[----:B------:R5:W-:Y:S03]  /*0420*/  @P0 STS.U8 [UR5], R2 ;  /* 0x00000002ff000988 */ /* 0x000be60008000005 */
.L_x_5:
[----:B------:R-:W5:Y:S01]  /*0430*/  S2UR UR4, SR_CTAID.Z ;  /* 0x00000000000479c3 */ /* 0x000f620000002700 */
[----:B------:R-:W4:Y:S01]  /*0440*/  LDCU UR5, c[0x0][0x370] ;  /* 0x00006e00ff0577ac */ /* 0x000f220008000800 */
[C---:B------:R-:W-:Y:S01]  /*0450*/  ISETP.GE.U32.AND P0, PT, R36.reuse, 0x20, PT ;  /* 0x000000202400780c */ /* 0x040fe20003f06070 */
[----:B--2--5:R-:W-:Y:S01]  /*0460*/  VIADD R2, R3, 0xffffffff ;  /* 0xffffffff03027836 */ /* 0x024fe20000000000 */
[C---:B------:R-:W-:Y:S01]  /*0470*/  ISETP.NE.U32.AND P3, PT, R36.reuse, RZ, PT ;  /* 0x000000ff2400720c */ /* 0x040fe20003f65070 */
[----:B------:R-:W2:Y:S01]  /*0480*/  LDCU UR6, c[0x0][0x374] ;  /* 0x00006e80ff0677ac */ /* 0x000ea20008000800 */
[----:B------:R-:W-:Y:S01]  /*0490*/  LEA R10, R36, UR9, 0x2 ;  /* 0x00000009240a7c11 */ /* 0x000fe2000f8e10ff */
[----:B----4-:R-:W-:Y:S01]  /*04a0*/  VIADD R11, R7, 0xffffffff ;  /* 0xffffffff070b7836 */ /* 0x010fe20000000000 */
[----:B------:R-:W4:Y:S01]  /*04b0*/  S2UR UR15, SR_CTAID.X ;  /* 0x00000000000f79c3 */ /* 0x000f220000002500 */
[----:B------:R-:W5:Y:S01]  /*04c0*/  LDCU.64 UR10, c[0x0][0x3c0] ;  /* 0x00007800ff0a77ac */ /* 0x000f620008000a00 */
[----:B------:R-:W-:Y:S01]  /*04d0*/  R2UR UR8, R4 ;  /* 0x00000000040872ca */ /* 0x000fe200000e0000 */
[----:B------:R-:W-:Y:S04]  /*04e0*/  BSSY.RECONVERGENT B0, `(.L_x_6) ;  /* 0x0000011000007945 */ /* 0x000fe80003800200 */
[----:B------:R3:W-:Y:S01]  /*04f0*/  @!P0 STS [R10], RZ ;  /* 0x000000ff0a008388 */ /* 0x0007e20000000800 */
[----:B------:R-:W-:-:S03]  /*0500*/  NOP ;  /* 0x0000000000007918 */ /* 0x000fc60000000000 */
[----:B------:R3:W-:Y:S02]  /*0510*/  @!P3 STS [UR9+0x24], R2 ;  /* 0x00002402ff00b988 */ /* 0x0007e40008000809 */
[----:B--23--:R-:W-:Y:S02]  /*0520*/  UIMAD UR4, UR4, UR6, UR18 ;  /* 0x00000006040472a4 */ /* 0x00cfe4000f8e0212 */
[----:B------:R2:W-:Y:S02]  /*0530*/  @!P3 STS [UR9+0x20], R11 ;  /* 0x0000200bff00b988 */ /* 0x0005e40008000809 */
[----:B----4-:R-:W-:-:S04]  /*0540*/  UIMAD UR4, UR4, UR5, UR15 ;  /* 0x00000005040472a4 */ /* 0x010fc8000f8e020f */
[----:B------:R-:W-:-:S04]  /*0550*/  UIMAD UR4, UR4, 0x180, URZ ;  /* 0x00000180040478a4 */ /* 0x000fc8000f8e02ff */
[----:B-----5:R-:W-:-:S04]  /*0560*/  UIADD3 UR6, UP0, UPT, UR4, UR10, URZ ;  /* 0x0000000a04067290 */ /* 0x020fc8000ff1e0ff */
[----:B------:R-:W-:Y:S01]  /*0570*/  ULEA.HI.X.SX32 UR7, UR4, UR11, 0x1, UP0 ;  /* 0x0000000b04077291 */ /* 0x000fe200080f0eff */
[----:B--2---:R-:W-:Y:S11]  /*0580*/  @P3 BRA `(.L_x_7) ;  /* 0x0000000000183947 */ /* 0x004ff60003800000 */
[----:B------:R-:W2:Y:S01]  /*0590*/  LDS R3, [UR9+0x8] ;  /* 0x00000809ff037984 */ /* 0x000ea20008000800 */
[----:B------:R-:W3:Y:S01]  /*05a0*/  LDC.64 R8, c[0x0][0x380] ;  /* 0x0000e000ff087b82 */ /* 0x000ee20000000a00 */
[----:B------:R-:W-:Y:S02]  /*05b0*/  IMAD.MOV.U32 R4, RZ, RZ, 0x70 ;  /* 0x00000070ff047424 */ /* 0x000fe400078e00ff */
[----:B---3--:R3:W-:Y:S03]  /*05c0*/  STS.64 [UR9], R8 ;  /* 0x00000008ff007988 */ /* 0x0087e60008000a09 */
[----:B--2---:R-:W-:-:S05]  /*05d0*/  LOP3.LUT R3, R3, 0x10, R4, 0xd8, !PT ;  /* 0x0000001003037812 */ /* 0x004fca00078ed804 */
[----:B------:R3:W-:Y:S02]  /*05e0*/  STS [UR9+0x8], R3 ;  /* 0x00000803ff007988 */ /* 0x0007e40008000809 */
.L_x_7:
[----:B------:R-:W-:Y:S05]  /*05f0*/  BSYNC.RECONVERGENT B0 ;  /* 0x0000000000007941 */ /* 0x000fea0003800200 */
.L_x_6:
[----:B------:R-:W-:Y:S04]  /*0600*/  BSSY.RECONVERGENT B0, `(.L_x_8) ;  /* 0x000000a000007945 */ /* 0x000fe80003800200 */
[----:B------:R-:W-:Y:S05]  /*0610*/  @P3 BRA `(.L_x_9) ;  /* 0x0000000000203947 */ /* 0x000fea0003800000 */
[----:B---3--:R-:W2:Y:S01]  /*0620*/  LDS R3, [UR9+0x34] ;  /* 0x00003409ff037984 */ /* 0x008ea20008000800 */
[----:B------:R-:W-:Y:S02]  /*0630*/  IMAD.MOV.U32 R4, RZ, RZ, 0x3f000000 ;  /* 0x3f000000ff047424 */ /* 0x000fe400078e00ff */
[----:B------:R-:W-:Y:S01]  /*0640*/  @!P3 IMAD.MOV.U32 R5, RZ, RZ, 0x3f ;  /* 0x0000003fff05b424 */ /* 0x000fe200078e00ff */
[----:B------:R-:W3:Y:S02]  /*0650*/  @!P3 LDS R6, [UR9+0x38] ;  /* 0x00003809ff06b984 */ /* 0x000ee40008000800 */
[----:B--2---:R-:W-:Y:S02]  /*0660*/  LOP3.LUT R3, R3, 0xff000000, R4, 0xb8, !PT ;  /* 0xff00000003037812 */ /* 0x004fe400078eb804 */
[----:B---3--:R-:W-:-:S03]  /*0670*/  @!P3 LOP3.LUT R4, R6, 0xff, R5, 0xb8, !PT ;  /* 0x000000ff0604b812 */ /* 0x008fc600078eb805 */
[----:B------:R2:W-:Y:S04]  /*0680*/  STS [UR9+0x34], R3 ;  /* 0x00003403ff007988 */ /* 0x0005e80008000809 */
[----:B------:R2:W-:Y:S02]  /*0690*/  @!P3 STS [UR9+0x38], R4 ;  /* 0x00003804ff00b988 */ /* 0x0005e40008000809 */
.L_x_9:
[----:B------:R-:W-:Y:S05]  /*06a0*/  BSYNC.RECONVERGENT B0 ;  /* 0x0000000000007941 */ /* 0x000fea0003800200 */
.L_x_8:
[----:B------:R-:W-:Y:S04]  /*06b0*/  BSSY.RECONVERGENT B0, `(.L_x_10) ;  /* 0x000000e000007945 */ /* 0x000fe80003800200 */
[----:B------:R-:W-:Y:S05]  /*06c0*/  @P3 BRA `(.L_x_11) ;  /* 0x0000000000303947 */ /* 0x000fea0003800000 */
[----:B--2---:R-:W2:Y:S01]  /*06d0*/  LDS R4, [UR9+0x34] ;  /* 0x00003409ff047984 */ /* 0x004ea20008000800 */
[----:B---3--:R-:W3:Y:S03]  /*06e0*/  LDC.64 R8, c[0x0][0x3a8] ;  /* 0x0000ea00ff087b82 */ /* 0x008ee60000000a00 */
[----:B------:R-:W4:Y:S01]  /*06f0*/  LDS R3, [UR9+0x1c] ;  /* 0x00001c09ff037984 */ /* 0x000f220008000800 */
[C---:B---3--:R-:W-:Y:S01]  /*0700*/  SHF.L.U64.HI R6, R8.reuse, 0x1, R9 ;  /* 0x0000000108067819 */ /* 0x048fe20000010209 */
[----:B------:R-:W-:-:S03]  /*0710*/  IMAD.SHL.U32 R5, R8, 0x2, RZ ;  /* 0x0000000208057824 */ /* 0x000fc600078e00ff */
[--C-:B------:R-:W-:Y:S02]  /*0720*/  SHF.R.U32.HI R8, RZ, 0x4, R6.reuse ;  /* 0x00000004ff087819 */ /* 0x100fe40000011606 */
[----:B------:R-:W-:-:S05]  /*0730*/  SHF.R.U64 R5, R5, 0x4, R6 ;  /* 0x0000000405057819 */ /* 0x000fca0000001206 */
[----:B------:R5:W-:Y:S01]  /*0740*/  STS [UR9+0xc], R5 ;  /* 0x00000c05ff007988 */ /* 0x000be20008000809 */
[----:B--2---:R-:W-:Y:S02]  /*0750*/  LOP3.LUT R4, R4, 0x7, RZ, 0xb8, !PT ;  /* 0x0000000704047812 */ /* 0x004fe400078eb8ff */
[----:B----4-:R-:W-:-:S03]  /*0760*/  LOP3.LUT R3, R3, 0xf, R8, 0xb8, !PT ;  /* 0x0000000f03037812 */ /* 0x010fc600078eb808 */
[----:B------:R5:W-:Y:S04]  /*0770*/  STS [UR9+0x34], R4 ;  /* 0x00003404ff007988 */ /* 0x000be80008000809 */
[----:B------:R5:W-:Y:S02]  /*0780*/  STS [UR9+0x1c], R3 ;  /* 0x00001c03ff007988 */ /* 0x000be40008000809 */
.L_x_11:
[----:B------:R-:W-:Y:S05]  /*0790*/  BSYNC.RECONVERGENT B0 ;  /* 0x0000000000007941 */ /* 0x000fea0003800200 */
.L_x_10:
[----:B------:R-:W-:Y:S04]  /*07a0*/  BSSY.RECONVERGENT B1, `(.L_x_12) ;  /* 0x000001a000017945 */ /* 0x000fe80003800200 */
[----:B------:R-:W-:Y:S04]  /*07b0*/  BSSY.RELIABLE B0, `(.L_x_13) ;  /* 0x0000015000007945 */ /* 0x000fe80003800100 */
[----:B------:R-:W-:Y:S05]  /*07c0*/  @P3 BRA `(.L_x_14) ;  /* 0x0000000000203947 */ /* 0x000fea0003800000 */
[----:B--23-5:R-:W2:Y:S02]  /*07d0*/  LDS R3, [UR9+0x34] ;  /* 0x00003409ff037984 */ /* 0x02cea40008000800 */
[----:B--2---:R-:W-:-:S05]  /*07e0*/  LOP3.LUT R3, R3, 0x38, RZ, 0xb8, !PT ;  /* 0x0000003803037812 */ /* 0x004fca00078eb8ff */
[----:B------:R2:W-:Y:S01]  /*07f0*/  STS [UR9+0x34], R3 ;  /* 0x00003403ff007988 */ /* 0x0005e20008000809 */
[----:B------:R-:W-:Y:S05]  /*0800*/  @P3 BRA `(.L_x_15) ;  /* 0x0000000000203947 */ /* 0x000fea0003800000 */
[----:B--2---:R-:W2:Y:S01]  /*0810*/  LDS R3, [UR9+0x8] ;  /* 0x00000809ff037984 */ /* 0x004ea20008000800 */
[----:B------:R-:W-:-:S05]  /*0820*/  IMAD.MOV.U32 R4, RZ, RZ, 0x780 ;  /* 0x00000780ff047424 */ /* 0x000fca00078e00ff */
[----:B--2---:R-:W-:-:S05]  /*0830*/  LOP3.LUT R3, R3, 0x500, R4, 0xd8, !PT ;  /* 0x0000050003037812 */ /* 0x004fca00078ed804 */
[----:B------:R4:W-:Y:S02]  /*0840*/  STS [UR9+0x8], R3 ;  /* 0x00000803ff007988 */ /* 0x0009e40008000809 */
.L_x_14:
[----:B------:R-:W-:Y:S05]  /*0850*/  @P3 BRA `(.L_x_16) ;  /* 0x0000000000283947 */ /* 0x000fea0003800000 */
[----:B--2345:R-:W2:Y:S02]  /*0860*/  LDS R3, [UR9+0x8] ;  /* 0x00000809ff037984 */ /* 0x03cea40008000800 */
[----:B--2---:R-:W-:-:S05]  /*0870*/  LOP3.LUT R3, R3, 0x1800, RZ, 0xb8, !PT ;  /* 0x0000180003037812 */ /* 0x004fca00078eb8ff */
[----:B------:R3:W-:Y:S02]  /*0880*/  STS [UR9+0x8], R3 ;  /* 0x00000803ff007988 */ /* 0x0007e40008000809 */
.L_x_15:
[----:B------:R-:W-:Y:S05]  /*0890*/  @P3 BREAK.RELIABLE B0 ;  /* 0x0000000000003942 */ /* 0x000fea0003800100 */
[----:B------:R-:W-:Y:S05]  /*08a0*/  @P3 BRA `(.L_x_17) ;  /* 0x0000000000243947 */ /* 0x000fea0003800000 */
[----:B------:R-:W4:Y:S01]  /*08b0*/  LDS R4, [UR9+0x8] ;  /* 0x00000809ff047984 */ /* 0x000f220008000800 */
[----:B--23--:R-:W-:-:S05]  /*08c0*/  IMAD.MOV.U32 R3, RZ, RZ, 0x6000 ;  /* 0x00006000ff037424 */ /* 0x00cfca00078e00ff */
[----:B----4-:R-:W-:-:S04]  /*08d0*/  LOP3.LUT R3, R4, 0x6000, R3, 0xd8, !PT ;  /* 0x0000600004037812 */ /* 0x010fc800078ed803 */
[----:B------:R-:W-:-:S05]  /*08e0*/  LOP3.LUT R3, R3, 0x400000, RZ, 0xb8, !PT ;  /* 0x0040000003037812 */ /* 0x000fca00078eb8ff */
[----:B------:R2:W-:Y:S02]  /*08f0*/  STS [UR9+0x8], R3 ;  /* 0x00000803ff007988 */ /* 0x0005e40008000809 */
.L_x_16:
[----:B------:R-:W-:Y:S05]  /*0900*/  BSYNC.RELIABLE B0 ;  /* 0x0000000000007941 */ /* 0x000fea0003800100 */
.L_x_13:
[----:B--2345:R-:W2:Y:S02]  /*0910*/  @!P3 LDS R3, [UR9+0x8] ;  /* 0x00000809ff03b984 */ /* 0x03cea40008000800 */
[----:B--2---:R-:W-:-:S05]  /*0920*/  @!P3 LOP3.LUT R3, R3, 0x8000, RZ, 0xb8, !PT ;  /* 0x000080000303b812 */ /* 0x004fca00078eb8ff */
[----:B------:R4:W-:Y:S02]  /*0930*/  @!P3 STS [UR9+0x8], R3 ;  /* 0x00000803ff00b988 */ /* 0x0009e40008000809 */
.L_x_17:
[----:B------:R-:W-:Y:S05]  /*0940*/  BSYNC.RECONVERGENT B1 ;  /* 0x0000000000017941 */ /* 0x000fea0003800200 */
.L_x_12:
[----:B------:R-:W-:Y:S05]  /*0950*/  WARPSYNC.ALL ;  /* 0x0000000000007948 */ /* 0x000fea0003800000 */
[----:B------:R-:W-:Y:S01]  /*0960*/  NOP ;  /* 0x0000000000007918 */ /* 0x000fe20000000000 */
[----:B--234-:R-:W2:Y:S02]  /*0970*/  LDC R3, c[0x0][0x39c] ;  /* 0x0000e700ff037b82 */ /* 0x01cea40000000800 */
[----:B--2---:R-:W-:Y:S01]  /*0980*/  VIADD R3, R3, 0xffffffff ;  /* 0xffffffff03037836 */ /* 0x004fe20000000000 */
[----:B------:R-:W-:Y:S06]  /*0990*/  @P0 BRA `(.L_x_18) ;  /* 0x0000000000300947 */ /* 0x000fec0003800000 */
[----:B------:R-:W2:Y:S01]  /*09a0*/  S2R R4, SR_LANEID ;  /* 0x0000000000047919 */ /* 0x000ea20000000000 */
[----:B------:R-:W-:Y:S05]  /*09b0*/  WARPSYNC.ALL ;  /* 0x0000000000007948 */ /* 0x000fea0003800000 */
[----:B------:R-:W-:Y:S01]  /*09c0*/  NOP ;  /* 0x0000000000007918 */ /* 0x000fe20000000000 */
[----:B--2---:R-:W-:-:S05]  /*09d0*/  IMAD.SHL.U32 R6, R4, 0x4, RZ ;  /* 0x0000000404067824 */ /* 0x004fca00078e00ff */
[----:B------:R-:W2:Y:S01]  /*09e0*/  LDS R9, [R6+UR9] ;  /* 0x0000000906097984 */ /* 0x000ea20008000800 */
[----:B------:R-:W-:-:S05]  /*09f0*/  IADD3 R4, P1, PT, R6, UR6, RZ ;  /* 0x0000000606047c10 */ /* 0x000fca000ff3e0ff */
[----:B------:R-:W-:-:S05]  /*0a00*/  IMAD.X R5, RZ, RZ, UR7, P1 ;  /* 0x00000007ff057e24 */ /* 0x000fca00088e06ff */
[----:B--2---:R2:W3:Y:S01]  /*0a10*/  ATOMG.E.EXCH.STRONG.GPU PT, RZ, [R4], R9 ;  /* 0x0000000904ff73a8 */ /* 0x0044e200041ee100 */
[----:B------:R-:W-:-:S04]  /*0a20*/  DEPBAR {5,4,3,2,1,0} ;  /* 0x0000003f0000791a */ /* 0x000fc80000000000 */
[----:B------:R-:W4:Y:S02]  /*0a30*/  CCTL.E.C.LDCU.IV.DEEP [UR6] ;  /* 0x0000000006007540 */ /* 0x000f240009c08000 */
[----:B----4-:R2:W-:Y:S01]  /*0a40*/  UTMACCTL.IV [UR6] ;  /* 0x00000000060079b9 */ /* 0x0105e20008000000 */
[----:B------:R-:W-:Y:S01]  /*0a50*/  NOP ;  /* 0x0000000000007918 */ /* 0x000fe20000000000 */
.L_x_18:
[----:B------:R-:W-:Y:S05]  /*0a60*/  @P0 BRA `(.L_x_19) ;  /* 0x00000000000c0947 */ /* 0x000fea0003800000 */
[----:B------:R0:W-:Y:S01]  /*0a70*/  UTMACMDFLUSH ;  /* 0x00000000000079b7 */ /* 0x0001e20000000000 */
[----:B------:R-:W-:Y:S05]  /*0a80*/  @P0 BRA `(.L_x_19) ;  /* 0x0000000000040947 */ /* 0x000fea0003800000 */
[----:B------:R-:W-:-:S04]  /*0a90*/  DEPBAR.LE SB0, 0x0 ;  /* 0x000080000000791a */ /* 0x000fc80000000000 */
.L_x_19:
[----:B------:R-:W-:Y:S05]  /*0aa0*/  WARPSYNC.ALL ;  /* 0x0000000000007948 */ /* 0x000fea0003800000 */
[----:B------:R-:W-:Y:S01]  /*0ab0*/  NOP ;  /* 0x0000000000007918 */ /* 0x000fe20000000000 */
[----:B---3--:R-:W-:Y:S06]  /*0ac0*/  BAR.SYNC.DEFER_BLOCKING 0x0 ;  /* 0x0000000000007b1d */ /* 0x008fec0000010000 */
[----:B------:R-:W-:Y:S02]  /*0ad0*/  BSSY.RECONVERGENT B1, `(.L_x_20) ;  /* 0x000000b000017945 */ /* 0x000fe40003800200 */
[----:B------:R-:W-:Y:S06]  /*0ae0*/  BAR.SYNC.DEFER_BLOCKING 0x0 ;  /* 0x0000000000007b1d */ /* 0x000fec0000010000 */
[----:B------:R3:W-:Y:S01]  /*0af0*/  @!P0 STS [R10], RZ ;  /* 0x000000ff0a008388 */ /* 0x0007e20000000800 */
[----:B------:R-:W-:Y:S01]  /*0b00*/  NOP ;  /* 0x0000000000007918 */ /* 0x000fe20000000000 */
[----:B------:R-:W-:Y:S05]  /*0b10*/  @P3 BRA `(.L_x_21) ;  /* 0x0000000000183947 */ /* 0x000fea0003800000 */
[----:B--2---:R-:W2:Y:S01]  /*0b20*/  LDS R4, [UR9+0x8] ;  /* 0x00000809ff047984 */ /* 0x004ea20008000800 */
[----:B------:R-:W4:Y:S01]  /*0b30*/  LDC.64 R8, c[0x0][0x388] ;  /* 0x0000e200ff087b82 */ /* 0x000f220000000a00 */
[----:B------:R-:W-:Y:S02]  /*0b40*/  IMAD.MOV.U32 R5, RZ, RZ, 0x70 ;  /* 0x00000070ff057424 */ /* 0x000fe400078e00ff */
[----:B----4-:R4:W-:Y:S03]  /*0b50*/  STS.64 [UR9], R8 ;  /* 0x00000008ff007988 */ /* 0x0109e60008000a09 */
[----:B--2---:R-:W-:-:S05]  /*0b60*/  LOP3.LUT R4, R4, 0x10, R5, 0xd8, !PT ;  /* 0x0000001004047812 */ /* 0x004fca00078ed805 */
[----:B------:R4:W-:Y:S02]  /*0b70*/  STS [UR9+0x8], R4 ;  /* 0x00000804ff007988 */ /* 0x0009e40008000809 */
.L_x_21:
[----:B--2---:R-:W-:Y:S05]  /*0b80*/  BSYNC.RECONVERGENT B1 ;  /* 0x0000000000017941 */ /* 0x004fea0003800200 */
.L_x_20:
[----:B------:R-:W-:Y:S04]  /*0b90*/  BSSY.RECONVERGENT B1, `(.L_x_22) ;  /* 0x000000a000017945 */ /* 0x000fe80003800200 */
[----:B------:R-:W-:Y:S05]  /*0ba0*/  @P3 BRA `(.L_x_23) ;  /* 0x0000000000203947 */ /* 0x000fea0003800000 */
[----:B----4-:R-:W2:Y:S01]  /*0bb0*/  LDS R4, [UR9+0x34] ;  /* 0x00003409ff047984 */ /* 0x010ea20008000800 */
[----:B------:R-:W-:Y:S02]  /*0bc0*/  IMAD.MOV.U32 R9, RZ, RZ, 0x3f000000 ;  /* 0x3f000000ff097424 */ /* 0x000fe400078e00ff */
[----:B------:R-:W-:Y:S01]  /*0bd0*/  @!P3 IMAD.MOV.U32 R5, RZ, RZ, 0x7f ;  /* 0x0000007fff05b424 */ /* 0x000fe200078e00ff */
[----:B------:R-:W4:Y:S02]  /*0be0*/  @!P3 LDS R6, [UR9+0x38] ;  /* 0x00003809ff06b984 */ /* 0x000f240008000800 */
[----:B--2---:R-:W-:Y:S02]  /*0bf0*/  LOP3.LUT R4, R4, 0xff000000, R9, 0xb8, !PT ;  /* 0xff00000004047812 */ /* 0x004fe400078eb809 */
[----:B----4-:R-:W-:-:S03]  /*0c00*/  @!P3 LOP3.LUT R5, R6, 0xff, R5, 0xb8, !PT ;  /* 0x000000ff0605b812 */ /* 0x010fc600078eb805 */
[----:B------:R2:W-:Y:S04]  /*0c10*/  STS [UR9+0x34], R4 ;  /* 0x00003404ff007988 */ /* 0x0005e80008000809 */
[----:B------:R2:W-:Y:S02]  /*0c20*/  @!P3 STS [UR9+0x38], R5 ;  /* 0x00003805ff00b988 */ /* 0x0005e40008000809 */
.L_x_23:
[----:B------:R-:W-:Y:S05]  /*0c30*/  BSYNC.RECONVERGENT B1 ;  /* 0x0000000000017941 */ /* 0x000fea0003800200 */
.L_x_22:
[----:B------:R-:W-:Y:S04]  /*0c40*/  BSSY.RECONVERGENT B1, `(.L_x_24) ;  /* 0x0000004000017945 */ /* 0x000fe80003800200 */
[----:B------:R-:W-:Y:S05]  /*0c50*/  @P3 BRA `(.L_x_25) ;  /* 0x0000000000083947 */ /* 0x000fea0003800000 */
[----:B------:R5:W-:Y:S04]  /*0c60*/  STS [UR9+0x24], R11 ;  /* 0x0000240bff007988 */ /* 0x000be80008000809 */
[----:B------:R5:W-:Y:S02]  /*0c70*/  STS [UR9+0x20], R3 ;  /* 0x00002003ff007988 */ /* 0x000be40008000809 */
.L_x_25:
[----:B------:R-:W-:Y:S05]  /*0c80*/  BSYNC.RECONVERGENT B1 ;  /* 0x0000000000017941 */ /* 0x000fea0003800200 */
.L_x_24:
[----:B------:R-:W-:Y:S04]  /*0c90*/  BSSY.RECONVERGENT B1, `(.L_x_26) ;  /* 0x000000e000017945 */ /* 0x000fe80003800200 */
[----:B------:R-:W-:Y:S05]  /*0ca0*/  @P3 BRA `(.L_x_27) ;  /* 0x0000000000303947 */ /* 0x000fea0003800000 */
[----:B--2---:R-:W2:Y:S01]  /*0cb0*/  LDS R5, [UR9+0x34] ;  /* 0x00003409ff057984 */ /* 0x004ea20008000800 */
[----:B----4-:R-:W4:Y:S03]  /*0cc0*/  LDC.64 R8, c[0x0][0x3b0] ;  /* 0x0000ec00ff087b82 */ /* 0x010f260000000a00 */
[----:B------:R-:W3:Y:S01]  /*0cd0*/  LDS R4, [UR9+0x1c] ;  /* 0x00001c09ff047984 */ /* 0x000ee20008000800 */
[C---:B----4-:R-:W-:Y:S01]  /*0ce0*/  SHF.L.U64.HI R9, R8.reuse, 0x1, R9 ;  /* 0x0000000108097819 */ /* 0x050fe20000010209 */
[----:B------:R-:W-:-:S03]  /*0cf0*/  IMAD.SHL.U32 R6, R8, 0x2, RZ ;  /* 0x0000000208067824 */ /* 0x000fc600078e00ff */
[--C-:B-----5:R-:W-:Y:S02]  /*0d00*/  SHF.R.U32.HI R11, RZ, 0x4, R9.reuse ;  /* 0x00000004ff0b7819 */ /* 0x120fe40000011609 */
[----:B------:R-:W-:-:S05]  /*0d10*/  SHF.R.U64 R6, R6, 0x4, R9 ;  /* 0x0000000406067819 */ /* 0x000fca0000001209 */
[----:B------:R4:W-:Y:S01]  /*0d20*/  STS [UR9+0xc], R6 ;  /* 0x00000c06ff007988 */ /* 0x0009e20008000809 */
[----:B--2---:R-:W-:Y:S02]  /*0d30*/  LOP3.LUT R5, R5, 0x7, RZ, 0xb8, !PT ;  /* 0x0000000705057812 */ /* 0x004fe400078eb8ff */
[----:B---3--:R-:W-:-:S03]  /*0d40*/  LOP3.LUT R4, R4, 0xf, R11, 0xb8, !PT ;  /* 0x0000000f04047812 */ /* 0x008fc600078eb80b */
[----:B------:R4:W-:Y:S04]  /*0d50*/  STS [UR9+0x34], R5 ;  /* 0x00003405ff007988 */ /* 0x0009e80008000809 */
[----:B------:R4:W-:Y:S02]  /*0d60*/  STS [UR9+0x1c], R4 ;  /* 0x00001c04ff007988 */ /* 0x0009e40008000809 */
.L_x_27:
[----:B------:R-:W-:Y:S05]  /*0d70*/  BSYNC.RECONVERGENT B1 ;  /* 0x0000000000017941 */ /* 0x000fea0003800200 */
.L_x_26:
[----:B------:R-:W-:Y:S04]  /*0d80*/  BSSY.RECONVERGENT B2, `(.L_x_28) ;  /* 0x000001a000027945 */ /* 0x000fe80003800200 */
[----:B------:R-:W-:Y:S04]  /*0d90*/  BSSY.RELIABLE B1, `(.L_x_29) ;  /* 0x0000015000017945 */ /* 0x000fe80003800100 */
[----:B------:R-:W-:Y:S05]  /*0da0*/  @P3 BRA `(.L_x_30) ;  /* 0x0000000000203947 */ /* 0x000fea0003800000 */
[----:B--2-4-:R-:W2:Y:S02]  /*0db0*/  LDS R4, [UR9+0x34] ;  /* 0x00003409ff047984 */ /* 0x014ea40008000800 */
[----:B--2---:R-:W-:-:S05]  /*0dc0*/  LOP3.LUT R4, R4, 0x38, RZ, 0xb8, !PT ;  /* 0x0000003804047812 */ /* 0x004fca00078eb8ff */
[----:B------:R2:W-:Y:S01]  /*0dd0*/  STS [UR9+0x34], R4 ;  /* 0x00003404ff007988 */ /* 0x0005e20008000809 */
[----:B------:R-:W-:Y:S05]  /*0de0*/  @P3 BRA `(.L_x_31) ;  /* 0x0000000000203947 */ /* 0x000fea0003800000 */
[----:B--2---:R-:W2:Y:S01]  /*0df0*/  LDS R4, [UR9+0x8] ;  /* 0x00000809ff047984 */ /* 0x004ea20008000800 */
[----:B------:R-:W-:-:S05]  /*0e00*/  IMAD.MOV.U32 R5, RZ, RZ, 0x780 ;  /* 0x00000780ff057424 */ /* 0x000fca00078e00ff */
[----:B--2---:R-:W-:-:S05]  /*0e10*/  LOP3.LUT R4, R4, 0x500, R5, 0xd8, !PT ;  /* 0x0000050004047812 */ /* 0x004fca00078ed805 */
[----:B------:R2:W-:Y:S02]  /*0e20*/  STS [UR9+0x8], R4 ;  /* 0x00000804ff007988 */ /* 0x0005e40008000809 */
.L_x_30:
[----:B------:R-:W-:Y:S05]  /*0e30*/  @P3 BRA `(.L_x_32) ;  /* 0x0000000000283947 */ /* 0x000fea0003800000 */
[----:B--2-4-:R-:W2:Y:S02]  /*0e40*/  LDS R4, [UR9+0x8] ;  /* 0x00000809ff047984 */ /* 0x014ea40008000800 */
[----:B--2---:R-:W-:-:S05]  /*0e50*/  LOP3.LUT R4, R4, 0x1800, RZ, 0xb8, !PT ;  /* 0x0000180004047812 */ /* 0x004fca00078eb8ff */
[----:B------:R4:W-:Y:S02]  /*0e60*/  STS [UR9+0x8], R4 ;  /* 0x00000804ff007988 */ /* 0x0009e40008000809 */
.L_x_31:
[----:B------:R-:W-:Y:S05]  /*0e70*/  @P3 BREAK.RELIABLE B1 ;  /* 0x0000000000013942 */ /* 0x000fea0003800100 */
[----:B------:R-:W-:Y:S05]  /*0e80*/  @P3 BRA `(.L_x_33) ;  /* 0x0000000000243947 */ /* 0x000fea0003800000 */
[----:B--2-4-:R-:W2:Y:S01]  /*0e90*/  LDS R4, [UR9+0x8] ;  /* 0x00000809ff047984 */ /* 0x014ea20008000800 */
[----:B------:R-:W-:-:S05]  /*0ea0*/  IMAD.MOV.U32 R5, RZ, RZ, 0x6000 ;  /* 0x00006000ff057424 */ /* 0x000fca00078e00ff */
[----:B--2---:R-:W-:-:S04]  /*0eb0*/  LOP3.LUT R4, R4, 0x6000, R5, 0xd8, !PT ;  /* 0x0000600004047812 */ /* 0x004fc800078ed805 */
[----:B------:R-:W-:-:S05]  /*0ec0*/  LOP3.LUT R4, R4, 0x400000, RZ, 0xb8, !PT ;  /* 0x0040000004047812 */ /* 0x000fca00078eb8ff */
[----:B------:R2:W-:Y:S02]  /*0ed0*/  STS [UR9+0x8], R4 ;  /* 0x00000804ff007988 */ /* 0x0005e40008000809 */
.L_x_32:
[----:B------:R-:W-:Y:S05]  /*0ee0*/  BSYNC.RELIABLE B1 ;  /* 0x0000000000017941 */ /* 0x000fea0003800100 */
.L_x_29:
[----:B--2-4-:R-:W2:Y:S02]  /*0ef0*/  @!P3 LDS R4, [UR9+0x8] ;  /* 0x00000809ff04b984 */ /* 0x014ea40008000800 */
[----:B--2---:R-:W-:-:S05]  /*0f00*/  @!P3 LOP3.LUT R4, R4, 0x8000, RZ, 0xb8, !PT ;  /* 0x000080000404b812 */ /* 0x004fca00078eb8ff */
[----:B------:R2:W-:Y:S02]  /*0f10*/  @!P3 STS [UR9+0x8], R4 ;  /* 0x00000804ff00b988 */ /* 0x0005e40008000809 */
.L_x_33:
[----:B------:R-:W-:Y:S05]  /*0f20*/  BSYNC.RECONVERGENT B2 ;  /* 0x0000000000027941 */ /* 0x000fea0003800200 */
.L_x_28:
[----:B------:R-:W-:Y:S05]  /*0f30*/  WARPSYNC.ALL ;  /* 0x0000000000007948 */ /* 0x000fea0003800000 */
[----:B------:R-:W-:Y:S01]  /*0f40*/  NOP ;  /* 0x0000000000007918 */ /* 0x000fe20000000000 */
[----:B------:R-:W-:-:S04]  /*0f50*/  UIADD3 UR5, UPT, UPT, UR4, 0x80, URZ ;  /* 0x0000008004057890 */ /* 0x000fc8000fffe0ff */
[----:B------:R-:W-:-:S04]  /*0f60*/  UIADD3 UR34, UP0, UPT, UR5, UR10, URZ ;  /* 0x0000000a05227290 */ /* 0x000fc8000ff1e0ff */
[----:B------:R-:W-:Y:S01]  /*0f70*/  ULEA.HI.X.SX32 UR35, UR5, UR11, 0x1, UP0 ;  /* 0x0000000b05237291 */ /* 0x000fe200080f0eff */
[----:B------:R-:W-:Y:S11]  /*0f80*/  @P0 BRA `(.L_x_34) ;  /* 0x0000000000300947 */ /* 0x000ff60003800000 */
[----:B--2-4-:R-:W2:Y:S01]  /*0f90*/  S2R R4, SR_LANEID ;  /* 0x0000000000047919 */ /* 0x014ea20000000000 */
[----:B------:R-:W-:Y:S05]  /*0fa0*/  WARPSYNC.ALL ;  /* 0x0000000000007948 */ /* 0x000fea0003800000 */
[----:B------:R-:W-:Y:S01]  /*0fb0*/  NOP ;  /* 0x0000000000007918 */ /* 0x000fe20000000000 */
[----:B--2---:R-:W-:-:S05]  /*0fc0*/  IMAD.SHL.U32 R6, R4, 0x4, RZ ;  /* 0x0000000404067824 */ /* 0x004fca00078e00ff */
[----:B------:R-:W2:Y:S01]  /*0fd0*/  LDS R9, [R6+UR9] ;  /* 0x0000000906097984 */ /* 0x000ea20008000800 */
[----:B------:R-:W-:-:S05]  /*0fe0*/  IADD3 R4, P1, PT, R6, UR34, RZ ;  /* 0x0000002206047c10 */ /* 0x000fca000ff3e0ff */
[----:B------:R-:W-:-:S05]  /*0ff0*/  IMAD.X R5, RZ, RZ, UR35, P1 ;  /* 0x00000023ff057e24 */ /* 0x000fca00088e06ff */
[----:B--2---:R2:W4:Y:S01]  /*1000*/  ATOMG.E.EXCH.STRONG.GPU PT, RZ, [R4], R9 ;  /* 0x0000000904ff73a8 */ /* 0x00452200041ee100 */
[----:B------:R-:W-:-:S04]  /*1010*/  DEPBAR {5,4,3,2,1,0} ;  /* 0x0000003f0000791a */ /* 0x000fc80000000000 */
[----:B------:R-:W3:Y:S02]  /*1020*/  CCTL.E.C.LDCU.IV.DEEP [UR34] ;  /* 0x0000000022007540 */ /* 0x000ee40009c08000 */
[----:B---3--:R2:W-:Y:S01]  /*1030*/  UTMACCTL.IV [UR34] ;  /* 0x00000000220079b9 */ /* 0x0085e20008000000 */
[----:B------:R-:W-:Y:S01]  /*1040*/  NOP ;  /* 0x0000000000007918 */ /* 0x000fe20000000000 */
.L_x_34:
[----:B------:R-:W-:Y:S05]  /*1050*/  @P0 BRA `(.L_x_35) ;  /* 0x00000000000c0947 */ /* 0x000fea0003800000 */
[----:B------:R0:W-:Y:S01]  /*1060*/  UTMACMDFLUSH ;  /* 0x00000000000079b7 */ /* 0x0001e20000000000 */
[----:B------:R-:W-:Y:S05]  /*1070*/  @P0 BRA `(.L_x_35) ;  /* 0x0000000000040947 */ /* 0x000fea0003800000 */
[----:B------:R-:W-:-:S04]  /*1080*/  DEPBAR.LE SB0, 0x0 ;  /* 0x000080000000791a */ /* 0x000fc80000000000 */
.L_x_35:
[----:B------:R-:W-:Y:S05]  /*1090*/  WARPSYNC.ALL ;  /* 0x0000000000007948 */ /* 0x000fea0003800000 */
[----:B------:R-:W-:Y:S01]  /*10a0*/  NOP ;  /* 0x0000000000007918 */ /* 0x000fe20000000000 */
[----:B----4-:R-:W-:Y:S06]  /*10b0*/  BAR.SYNC.DEFER_BLOCKING 0x0 ;  /* 0x0000000000007b1d */ /* 0x010fec0000010000 */
[----:B------:R-:W-:Y:S02]  /*10c0*/  BSSY.RECONVERGENT B2, `(.L_x_36) ;  /* 0x000000b000027945 */ /* 0x000fe40003800200 */
[----:B------:R-:W-:Y:S06]  /*10d0*/  BAR.SYNC.DEFER_BLOCKING 0x0 ;  /* 0x0000000000007b1d */ /* 0x000fec0000010000 */
[----:B------:R4:W-:Y:S01]  /*10e0*/  @!P0 STS [R10], RZ ;  /* 0x000000ff0a008388 */ /* 0x0009e20000000800 */
[----:B------:R-:W-:Y:S01]  /*10f0*/  NOP ;  /* 0x0000000000007918 */ /* 0x000fe20000000000 */
[----:B------:R-:W-:Y:S05]  /*1100*/  @P3 BRA `(.L_x_37) ;  /* 0x0000000000183947 */ /* 0x000fea0003800000 */
[----:B--2---:R-:W2:Y:S01]  /*1110*/  LDS R4, [UR9+0x8] ;  /* 0x00000809ff047984 */ /* 0x004ea20008000800 */
[----:B------:R-:W3:Y:S01]  /*1120*/  LDC.64 R8, c[0x0][0x390] ;  /* 0x0000e400ff087b82 */ /* 0x000ee20000000a00 */
[----:B------:R-:W-:Y:S02]  /*1130*/  IMAD.MOV.U32 R5, RZ, RZ, 0x70 ;  /* 0x00000070ff057424 */ /* 0x000fe400078e00ff */
[----:B---3--:R3:W-:Y:S03]  /*1140*/  STS.64 [UR9], R8 ;  /* 0x00000008ff007988 */ /* 0x0087e60008000a09 */
[----:B--2---:R-:W-:-:S05]  /*1150*/  LOP3.LUT R4, R4, 0x10, R5, 0xd8, !PT ;  /* 0x0000001004047812 */ /* 0x004fca00078ed805 */
[----:B------:R3:W-:Y:S02]  /*1160*/  STS [UR9+0x8], R4 ;  /* 0x00000804ff007988 */ /* 0x0007e40008000809 */
.L_x_37:
[----:B--2---:R-:W-:Y:S05]  /*1170*/  BSYNC.RECONVERGENT B2 ;  /* 0x0000000000027941 */ /* 0x004fea0003800200 */
.L_x_36:
[----:B------:R-:W-:Y:S04]  /*1180*/  BSSY.RECONVERGENT B3, `(.L_x_38) ;  /* 0x0000011000037945 */ /* 0x000fe80003800200 */
[----:B------:R-:W-:Y:S04]  /*1190*/  BSSY.RELIABLE B2, `(.L_x_39) ;  /* 0x000000e000027945 */ /* 0x000fe80003800100 */
[----:B------:R-:W-:Y:S05]  /*11a0*/  @P3 BRA `(.L_x_40) ;  /* 0x0000000000243947 */ /* 0x000fea0003800000 */
[----:B---3--:R-:W2:Y:S01]  /*11b0*/  LDS R4, [UR9+0x34] ;  /* 0x00003409ff047984 */ /* 0x008ea20008000800 */
[----:B------:R-:W-:-:S05]  /*11c0*/  IMAD.MOV.U32 R5, RZ, RZ, 0x3f000000 ;  /* 0x3f000000ff057424 */ /* 0x000fca00078e00ff */
[----:B--2---:R-:W-:-:S05]  /*11d0*/  LOP3.LUT R4, R4, 0xff000000, R5, 0xb8, !PT ;  /* 0xff00000004047812 */ /* 0x004fca00078eb805 */
[----:B------:R2:W-:Y:S01]  /*11e0*/  STS [UR9+0x34], R4 ;  /* 0x00003404ff007988 */ /* 0x0005e20008000809 */
[----:B------:R-:W-:Y:S05]  /*11f0*/  @P3 BRA `(.L_x_41) ;  /* 0x00000000001c3947 */ /* 0x000fea0003800000 */
[----:B--2---:R-:W2:Y:S01]  /*1200*/  LDS R4, [UR9+0x38] ;  /* 0x00003809ff047984 */ /* 0x004ea20008000800 */
[----:B------:R-:W-:-:S05]  /*1210*/  IMAD.MOV.U32 R5, RZ, RZ, 0x3f ;  /* 0x0000003fff057424 */ /* 0x000fca00078e00ff */
[----:B--2---:R-:W-:-:S05]  /*1220*/  LOP3.LUT R4, R4, 0xff, R5, 0xb8, !PT ;  /* 0x000000ff04047812 */ /* 0x004fca00078eb805 */
[----:B------:R2:W-:Y:S02]  /*1230*/  STS [UR9+0x38], R4 ;  /* 0x00003804ff007988 */ /* 0x0005e40008000809 */
.L_x_40:
[----:B------:R-:W-:Y:S05]  /*1240*/  @P3 BREAK.RELIABLE B2 ;  /* 0x0000000000023942 */ /* 0x000fea0003800100 */
[----:B------:R-:W-:Y:S05]  /*1250*/  @P3 BRA `(.L_x_42) ;  /* 0x00000000000c3947 */ /* 0x000fea0003800000 */
[----:B------:R2:W-:Y:S02]  /*1260*/  STS [UR9+0x20], R3 ;  /* 0x00002003ff007988 */ /* 0x0005e40008000809 */
.L_x_41:
[----:B------:R-:W-:Y:S05]  /*1270*/  BSYNC.RELIABLE B2 ;  /* 0x0000000000027941 */ /* 0x000fea0003800100 */
.L_x_39:
[----:B------:R2:W-:Y:S02]  /*1280*/  @!P3 STS [UR9+0x24], R2 ;  /* 0x00002402ff00b988 */ /* 0x0005e40008000809 */
.L_x_42:
[----:B------:R-:W-:Y:S05]  /*1290*/  BSYNC.RECONVERGENT B3 ;  /* 0x0000000000037941 */ /* 0x000fea0003800200 */
.L_x_38:
[----:B------:R-:W-:Y:S05]  /*12a0*/  WARPSYNC.ALL ;  /* 0x0000000000007948 */ /* 0x000fea0003800000 */
[----:B------:R-:W-:Y:S01]  /*12b0*/  NOP ;  /* 0x0000000000007918 */ /* 0x000fe20000000000 */
[----:B------:R-:W-:Y:S04]  /*12c0*/  BSSY.RECONVERGENT B3, `(.L_x_43) ;  /* 0x000000e000037945 */ /* 0x000fe80003800200 */
[----:B------:R-:W-:Y:S05]  /*12d0*/  @P3 BRA `(.L_x_44) ;  /* 0x0000000000303947 */ /* 0x000fea0003800000 */
[----:B--2--5:R-:W2:Y:S01]  /*12e0*/  LDS R3, [UR9+0x34] ;  /* 0x00003409ff037984 */ /* 0x024ea20008000800 */
[----:B---3--:R-:W3:Y:S03]  /*12f0*/  LDC.64 R4, c[0x0][0x3b8] ;  /* 0x0000ee00ff047b82 */ /* 0x008ee60000000a00 */
[----:B------:R-:W5:Y:S01]  /*1300*/  LDS R2, [UR9+0x1c] ;  /* 0x00001c09ff027984 */ /* 0x000f620008000800 */
[C---:B---3--:R-:W-:Y:S01]  /*1310*/  SHF.L.U64.HI R5, R4.reuse, 0x1, R5 ;  /* 0x0000000104057819 */ /* 0x048fe20000010205 */
[----:B------:R-:W-:-:S03]  /*1320*/  IMAD.SHL.U32 R4, R4, 0x2, RZ ;  /* 0x0000000204047824 */ /* 0x000fc600078e00ff */
[--C-:B------:R-:W-:Y:S02]  /*1330*/  SHF.R.U32.HI R9, RZ, 0x4, R5.reuse ;  /* 0x00000004ff097819 */ /* 0x100fe40000011605 */
[----:B------:R-:W-:-:S05]  /*1340*/  SHF.R.U64 R4, R4, 0x4, R5 ;  /* 0x0000000404047819 */ /* 0x000fca0000001205 */
[----:B------:R3:W-:Y:S01]  /*1350*/  STS [UR9+0xc], R4 ;  /* 0x00000c04ff007988 */ /* 0x0007e20008000809 */
[----:B--2---:R-:W-:Y:S02]  /*1360*/  LOP3.LUT R3, R3, 0x7, RZ, 0xb8, !PT ;  /* 0x0000000703037812 */ /* 0x004fe400078eb8ff */
[----:B-----5:R-:W-:-:S03]  /*1370*/  LOP3.LUT R2, R2, 0xf, R9, 0xb8, !PT ;  /* 0x0000000f02027812 */ /* 0x020fc600078eb809 */
[----:B------:R3:W-:Y:S04]  /*1380*/  STS [UR9+0x34], R3 ;  /* 0x00003403ff007988 */ /* 0x0007e80008000809 */
[----:B------:R3:W-:Y:S02]  /*1390*/  STS [UR9+0x1c], R2 ;  /* 0x00001c02ff007988 */ /* 0x0007e40008000809 */
.L_x_44:
[----:B------:R-:W-:Y:S05]  /*13a0*/  BSYNC.RECONVERGENT B3 ;  /* 0x0000000000037941 */ /* 0x000fea0003800200 */
.L_x_43:
[----:B------:R-:W-:Y:S04]  /*13b0*/  BSSY.RECONVERGENT B4, `(.L_x_45) ;  /* 0x000001a000047945 */ /* 0x000fe80003800200 */
[----:B------:R-:W-:Y:S04]  /*13c0*/  BSSY.RELIABLE B3, `(.L_x_46) ;  /* 0x0000015000037945 */ /* 0x000fe80003800100 */
[----:B------:R-:W-:Y:S05]  /*13d0*/  @P3 BRA `(.L_x_47) ;  /* 0x0000000000203947 */ /* 0x000fea0003800000 */
[----:B--23--:R-:W2:Y:S02]  /*13e0*/  LDS R2, [UR9+0x34] ;  /* 0x00003409ff027984 */ /* 0x00cea40008000800 */
[----:B--2---:R-:W-:-:S05]  /*13f0*/  LOP3.LUT R2, R2, 0x38, RZ, 0xb8, !PT ;  /* 0x0000003802027812 */ /* 0x004fca00078eb8ff */
[----:B------:R2:W-:Y:S01]  /*1400*/  STS [UR9+0x34], R2 ;  /* 0x00003402ff007988 */ /* 0x0005e20008000809 */
[----:B------:R-:W-:Y:S05]  /*1410*/  @P3 BRA `(.L_x_48) ;  /* 0x0000000000203947 */ /* 0x000fea0003800000 */
[----:B--2---:R-:W2:Y:S01]  /*1420*/  LDS R2, [UR9+0x8] ;  /* 0x00000809ff027984 */ /* 0x004ea20008000800 */
[----:B-----5:R-:W-:-:S05]  /*1430*/  IMAD.MOV.U32 R3, RZ, RZ, 0x780 ;  /* 0x00000780ff037424 */ /* 0x020fca00078e00ff */
[----:B--2---:R-:W-:-:S05]  /*1440*/  LOP3.LUT R2, R2, 0x500, R3, 0xd8, !PT ;  /* 0x0000050002027812 */ /* 0x004fca00078ed803 */
[----:B------:R2:W-:Y:S02]  /*1450*/  STS [UR9+0x8], R2 ;  /* 0x00000802ff007988 */ /* 0x0005e40008000809 */
.L_x_47:
[----:B------:R-:W-:Y:S05]  /*1460*/  @P3 BRA `(.L_x_49) ;  /* 0x0000000000283947 */ /* 0x000fea0003800000 */
[----:B--23--:R-:W2:Y:S02]  /*1470*/  LDS R2, [UR9+0x8] ;  /* 0x00000809ff027984 */ /* 0x00cea40008000800 */
[----:B--2---:R-:W-:-:S05]  /*1480*/  LOP3.LUT R2, R2, 0x1800, RZ, 0xb8, !PT ;  /* 0x0000180002027812 */ /* 0x004fca00078eb8ff */
[----:B------:R3:W-:Y:S02]  /*1490*/  STS [UR9+0x8], R2 ;  /* 0x00000802ff007988 */ /* 0x0007e40008000809 */
.L_x_48:
[----:B------:R-:W-:Y:S05]  /*14a0*/  @P3 BREAK.RELIABLE B3 ;  /* 0x0000000000033942 */ /* 0x000fea0003800100 */
[----:B------:R-:W-:Y:S05]  /*14b0*/  @P3 BRA `(.L_x_50) ;  /* 0x0000000000243947 */ /* 0x000fea0003800000 */
[----:B--23--:R-:W2:Y:S01]  /*14c0*/  LDS R2, [UR9+0x8] ;  /* 0x00000809ff027984 */ /* 0x00cea20008000800 */
[----:B-----5:R-:W-:-:S05]  /*14d0*/  IMAD.MOV.U32 R3, RZ, RZ, 0x6000 ;  /* 0x00006000ff037424 */ /* 0x020fca00078e00ff */
[----:B--2---:R-:W-:-:S04]  /*14e0*/  LOP3.LUT R2, R2, 0x6000, R3, 0xd8, !PT ;  /* 0x0000600002027812 */ /* 0x004fc800078ed803 */
[----:B------:R-:W-:-:S05]  /*14f0*/  LOP3.LUT R2, R2, 0x400000, RZ, 0xb8, !PT ;  /* 0x0040000002027812 */ /* 0x000fca00078eb8ff */
[----:B------:R2:W-:Y:S02]  /*1500*/  STS [UR9+0x8], R2 ;  /* 0x00000802ff007988 */ /* 0x0005e40008000809 */
.L_x_49:
[----:B------:R-:W-:Y:S05]  /*1510*/  BSYNC.RELIABLE B3 ;  /* 0x0000000000037941 */ /* 0x000fea0003800100 */
.L_x_46:
[----:B--23--:R-:W2:Y:S02]  /*1520*/  @!P3 LDS R2, [UR9+0x8] ;  /* 0x00000809ff02b984 */ /* 0x00cea40008000800 */
[----:B--2---:R-:W-:-:S05]  /*1530*/  @!P3 LOP3.LUT R2, R2, 0x8000, RZ, 0xb8, !PT ;  /* 0x000080000202b812 */ /* 0x004fca00078eb8ff */
[----:B------:R2:W-:Y:S02]  /*1540*/  @!P3 STS [UR9+0x8], R2 ;  /* 0x00000802ff00b988 */ /* 0x0005e40008000809 */
.L_x_50:
[----:B------:R-:W-:Y:S05]  /*1550*/  BSYNC.RECONVERGENT B4 ;  /* 0x0000000000047941 */ /* 0x000fea0003800200 */
.L_x_45:
[----:B------:R-:W-:Y:S05]  /*1560*/  WARPSYNC.ALL ;  /* 0x0000000000007948 */ /* 0x000fea0003800000 */
[----:B------:R-:W-:Y:S01]  /*1570*/  NOP ;  /* 0x0000000000007918 */ /* 0x000fe20000000000 */
[----:B------:R-:W-:-:S04]  /*1580*/  UIADD3 UR4, UPT, UPT, UR4, 0x100, URZ ;  /* 0x0000010004047890 */ /* 0x000fc8000fffe0ff */
[----:B------:R-:W-:-:S04]  /*1590*/  UIADD3 UR10, UP0, UPT, UR4, UR10, URZ ;  /* 0x0000000a040a7290 */ /* 0x000fc8000ff1e0ff */
[----:B------:R-:W-:Y:S01]  /*15a0*/  ULEA.HI.X.SX32 UR11, UR4, UR11, 0x1, UP0 ;  /* 0x0000000b040b7291 */ /* 0x000fe200080f0eff */
[----:B------:R-:W-:Y:S11]  /*15b0*/  @P0 BRA `(.L_x_51) ;  /* 0x0000000000300947 */ /* 0x000ff60003800000 */
[----:B--23--:R-:W2:Y:S01]  /*15c0*/  S2R R2, SR_LANEID ;  /* 0x0000000000027919 */ /* 0x00cea20000000000 */
[----:B------:R-:W-:Y:S05]  /*15d0*/  WARPSYNC.ALL ;  /* 0x0000000000007948 */ /* 0x000fea0003800000 */
[----:B------:R-:W-:Y:S01]  /*15e0*/  NOP ;  /* 0x0000000000007918 */ /* 0x000fe20000000000 */
[----:B--2---:R-:W-:-:S05]  /*15f0*/  IMAD.SHL.U32 R4, R2, 0x4, RZ ;  /* 0x0000000402047824 */ /* 0x004fca00078e00ff */
[----:B------:R-:W2:Y:S01]  /*1600*/  LDS R5, [R4+UR9] ;  /* 0x0000000904057984 */ /* 0x000ea20008000800 */
[----:B------:R-:W-:-:S05]  /*1610*/  IADD3 R2, P1, PT, R4, UR10, RZ ;  /* 0x0000000a04027c10 */ /* 0x000fca000ff3e0ff */
[----:B-----5:R-:W-:-:S05]  /*1620*/  IMAD.X R3, RZ, RZ, UR11, P1 ;  /* 0x0000000bff037e24 */ /* 0x020fca00088e06ff */
[----:B--2---:R2:W3:Y:S01]  /*1630*/  ATOMG.E.EXCH.STRONG.GPU PT, RZ, [R2], R5 ;  /* 0x0000000502ff73a8 */ /* 0x0044e200041ee100 */
[----:B------:R-:W-:-:S04]  /*1640*/  DEPBAR {5,4,3,2,1,0} ;  /* 0x0000003f0000791a */ /* 0x000fc80000000000 */
[----:B------:R-:W5:Y:S02]  /*1650*/  CCTL.E.C.LDCU.IV.DEEP [UR10] ;  /* 0x000000000a007540 */ /* 0x000f640009c08000 */
[----:B-----5:R2:W-:Y:S01]  /*1660*/  UTMACCTL.IV [UR10] ;  /* 0x000000000a0079b9 */ /* 0x0205e20008000000 */
[----:B------:R-:W-:Y:S01]  /*1670*/  NOP ;  /* 0x0000000000007918 */ /* 0x000fe20000000000 */
.L_x_51:
[----:B------:R-:W-:Y:S05]  /*1680*/  @P0 BRA `(.L_x_52) ;  /* 0x00000000000c0947 */ /* 0x000fea0003800000 */
[----:B------:R0:W-:Y:S01]  /*1690*/  UTMACMDFLUSH ;  /* 0x00000000000079b7 */ /* 0x0001e20000000000 */
[----:B------:R-:W-:Y:S05]  /*16a0*/  @P0 BRA `(.L_x_52) ;  /* 0x0000000000040947 */ /* 0x000fea0003800000 */
[----:B------:R-:W-:-:S04]  /*16b0*/  DEPBAR.LE SB0, 0x0 ;  /* 0x000080000000791a */ /* 0x000fc80000000000 */
.L_x_52:
[----:B------:R-:W-:Y:S05]  /*16c0*/  WARPSYNC.ALL ;  /* 0x0000000000007948 */ /* 0x000fea0003800000 */
[----:B------:R-:W-:Y:S01]  /*16d0*/  NOP ;  /* 0x0000000000007918 */ /* 0x000fe20000000000 */
[----:B---3--:R-:W-:Y:S01]  /*16e0*/  BAR.SYNC.DEFER_BLOCKING 0x0 ;  /* 0x0000000000007b1d */ /* 0x008fe20000010000 */
[----:B--2---:R-:W-:Y:S01]  /*16f0*/  SHF.R.U32.HI R2, RZ, 0x5, R0 ;  /* 0x00000005ff027819 */ /* 0x004fe20000011600 */
[----:B------:R-:W-:-:S03]  /*1700*/  USHF.L.U32 UR13, UR18, 0x7, URZ ;  /* 0x00000007120d7899 */ /* 0x000fc600080006ff */
[----:B------:R-:W-:Y:S01]  /*1710*/  R2UR UR12, R2 ;  /* 0x00000000020c72ca */ /* 0x000fe200000e0000 */
[----:B------:R-:W-:Y:S01]  /*1720*/  VOTEU.ALL UP0, P3 ;  /* 0x0000000000ff7886 */ /* 0x000fe20001800000 */
[----:B------:R-:W-:Y:S01]  /*1730*/  UMOV UR4, 0x1 ;  /* 0x0000000100047882 */ /* 0x000fe20000000000 */
[----:B------:R-:W-:Y:S01]  /*1740*/  VOTEU.ALL UP1, P3 ;  /* 0x0000000000ff7886 */ /* 0x000fe20001820000 */
[----:B------:R-:W-:Y:S02]  /*1750*/  BSSY.RECONVERGENT B4, `(.L_x_53) ;  /* 0x0000018000047945 */ /* 0x000fe40003800200 */
[----:B------:R-:W-:-:S04]  /*1760*/  @!UP0 UIADD3 UR16, UPT, UPT, -UR4, 0x100000, URZ ;  /* 0x0010000004108890 */ /* 0x000fc8000fffe1ff */
[----:B------:R-:W-:Y:S02]  /*1770*/  @!UP0 USHF.L.U32 UR17, UR16, 0xb, URZ ;  /* 0x0000000b10118899 */ /* 0x000fe400080006ff */
[----:B------:R-:W-:Y:S02]  /*1780*/  @!UP0 USHF.L.U32 UR16, UR16, 0x1, URZ ;  /* 0x0000000110108899 */ /* 0x000fe400080006ff */
[----:B------:R-:W-:-:S04]  /*1790*/  @!UP0 UIADD3 UR4, UPT, UPT, -UR4, 0x100000, URZ ;  /* 0x0010000004048890 */ /* 0x000fc8000fffe1ff */
[----:B------:R-:W-:Y:S02]  /*17a0*/  @!UP0 USHF.L.U32 UR5, UR4, 0xb, URZ ;  /* 0x0000000b04058899 */ /* 0x000fe400080006ff */
[----:B------:R-:W-:Y:S01]  /*17b0*/  @!UP0 USHF.L.U32 UR4, UR4, 0x1, URZ ;  /* 0x0000000104048899 */ /* 0x000fe200080006ff */
[----:B------:R-:W-:Y:S01]  /*17c0*/  VOTEU.ALL UP0, P3 ;  /* 0x0000000000ff7886 */ /* 0x000fe20001800000 */
[----:B------:R-:W2:Y:S04]  /*17d0*/  FENCE.VIEW.ASYNC.S ;  /* 0x00000000000073c6 */ /* 0x000ea80000000000 */
[----:B--2---:R2:W3:Y:S06]  /*17e0*/  @!UP0 SYNCS.EXCH.64 URZ, [UR9+0x24000], UR16 ;  /* 0x0240001009ff85b2 */ /* 0x0044ec0008000100 */
[----:B------:R2:W3:Y:S02]  /*17f0*/  @!UP1 SYNCS.EXCH.64 URZ, [UR9+0x24020], UR4 ;  /* 0x0240200409ff95b2 */ /* 0x0004e40008000100 */
[----:B---3--:R-:W-:Y:S06]  /*1800*/  BAR.SYNC.DEFER_BLOCKING 0x0 ;  /* 0x0000000000007b1d */ /* 0x008fec0000010000 */
[----:B------:R-:W-:Y:S05]  /*1810*/  @P3 BRA `(.L_x_54) ;  /* 0x00000000002c3947 */ /* 0x000fea0003800000 */
[----:B--2---:R-:W-:Y:S02]  /*1820*/  UMOV UR4, 0x1 ;  /* 0x0000000100047882 */ /* 0x004fe40000000000 */
[----:B------:R-:W-:-:S04]  /*1830*/  UIADD3 UR16, UPT, UPT, -UR4, 0x100000, URZ ;  /* 0x0010000004107890 */ /* 0x000fc8000fffe1ff */
[----:B------:R-:W-:Y:S02]  /*1840*/  USHF.L.U32 UR17, UR16, 0xb, URZ ;  /* 0x0000000b10117899 */ /* 0x000fe400080006ff */
[----:B------:R-:W-:Y:S02]  /*1850*/  USHF.L.U32 UR16, UR16, 0x1, URZ ;  /* 0x0000000110107899 */ /* 0x000fe400080006ff */
[----:B------:R-:W-:-:S04]  /*1860*/  UIADD3 UR4, UPT, UPT, -UR4, 0x100000, URZ ;  /* 0x0010000004047890 */ /* 0x000fc8000fffe1ff */
[----:B------:R-:W-:Y:S02]  /*1870*/  USHF.L.U32 UR5, UR4, 0xb, URZ ;  /* 0x0000000b04057899 */ /* 0x000fe400080006ff */
[----:B------:R-:W-:Y:S01]  /*1880*/  USHF.L.U32 UR4, UR4, 0x1, URZ ;  /* 0x0000000104047899 */ /* 0x000fe200080006ff */
[----:B------:R-:W2:Y:S03]  /*1890*/  FENCE.VIEW.ASYNC.S ;  /* 0x00000000000073c6 */ /* 0x000ea60000000000 */
[----:B--2---:R3:W2:Y:S08]  /*18a0*/  SYNCS.EXCH.64 URZ, [UR9+0x24008], UR16 ;  /* 0x0240081009ff75b2 */ /* 0x0046b00008000100 */
[----:B------:R3:W4:Y:S02]  /*18b0*/  SYNCS.EXCH.64 URZ, [UR9+0x24028], UR4 ;  /* 0x0240280409ff75b2 */ /* 0x0007240008000100 */
[----:B---3--:R-:W-:Y:S01]  /*18c0*/  NOP ;  /* 0x0000000000007918 */ /* 0x008fe20000000000 */
.L_x_54:
[----:B--2---:R-:W-:Y:S05]  /*18d0*/  BSYNC.RECONVERGENT B4 ;  /* 0x0000000000047941 */ /* 0x004fea0003800200 */
.L_x_53:
[----:B----4-:R-:W-:Y:S01]  /*18e0*/  BAR.SYNC.DEFER_BLOCKING 0x0 ;  /* 0x0000000000007b1d */ /* 0x010fe20000010000 */
[----:B------:R-:W-:Y:S01]  /*18f0*/  UIADD3 UR14, UPT, UPT, UR9, 0x24020, URZ ;  /* 0x00024020090e7890 */ /* 0x000fe2000fffe0ff */
[----:B------:R-:W-:Y:S01]  /*1900*/  ISETP.GE.AND P0, PT, R7, 0x1, PT ;  /* 0x000000010700780c */ /* 0x000fe20003f06270 */
[----:B------:R-:W-:-:S03]  /*1910*/  USHF.L.U32 UR27, UR15, 0x6, URZ ;  /* 0x000000060f1b7899 */ /* 0x000fc600080006ff */
[----:B------:R-:W-:Y:S04]  /*1920*/  BSSY.RECONVERGENT B4, `(.L_x_55) ;  /* 0x000000d000047945 */ /* 0x000fe80003800200 */
[----:B------:R-:W-:Y:S05]  /*1930*/  @P3 BRA `(.L_x_56) ;  /* 0x00000000002c3947 */ /* 0x000fea0003800000 */
[----:B------:R-:W-:Y:S02]  /*1940*/  UMOV UR4, 0x1 ;  /* 0x0000000100047882 */ /* 0x000fe40000000000 */
[----:B------:R-:W-:-:S04]  /*1950*/  UIADD3 UR16, UPT, UPT, -UR4, 0x100000, URZ ;  /* 0x0010000004107890 */ /* 0x000fc8000fffe1ff */
[----:B------:R-:W-:Y:S02]  /*1960*/  USHF.L.U32 UR17, UR16, 0xb, URZ ;  /* 0x0000000b10117899 */ /* 0x000fe400080006ff */
[----:B------:R-:W-:Y:S02]  /*1970*/  USHF.L.U32 UR16, UR16, 0x1, URZ ;  /* 0x0000000110107899 */ /* 0x000fe400080006ff */
[----:B------:R-:W-:-:S04]  /*1980*/  UIADD3 UR4, UPT, UPT, -UR4, 0x100000, URZ ;  /* 0x0010000004047890 */ /* 0x000fc8000fffe1ff */
[----:B------:R-:W-:Y:S02]  /*1990*/  USHF.L.U32 UR5, UR4, 0xb, URZ ;  /* 0x0000000b04057899 */ /* 0x000fe400080006ff */
[----:B------:R-:W-:Y:S01]  /*19a0*/  USHF.L.U32 UR4, UR4, 0x1, URZ ;  /* 0x0000000104047899 */ /* 0x000fe200080006ff */
[----:B------:R-:W2:Y:S03]  /*19b0*/  FENCE.VIEW.ASYNC.S ;  /* 0x00000000000073c6 */ /* 0x000ea60000000000 */
[----:B--2---:R2:W3:Y:S08]  /*19c0*/  SYNCS.EXCH.64 URZ, [UR9+0x24010], UR16 ;  /* 0x0240101009ff75b2 */ /* 0x0044f00008000100 */
[----:B------:R2:W4:Y:S01]  /*19d0*/  SYNCS.EXCH.64 URZ, [UR9+0x24030], UR4 ;  /* 0x0240300409ff75b2 */ /* 0x0005220008000100 */
[----:B------:R-:W-:Y:S01]  /*19e0*/  NOP ;  /* 0x0000000000007918 */ /* 0x000fe20000000000 */
.L_x_56:
[----:B--2---:R-:W-:Y:S05]  /*19f0*/  BSYNC.RECONVERGENT B4 ;  /* 0x0000000000047941 */ /* 0x004fea0003800200 */
.L_x_55:
[----:B------:R-:W-:Y:S05]  /*1a00*/  @!P0 BRA `(.L_x_57) ;  /* 0x0000000c00588947 */ /* 0x000fea0003800000 */
[----:B---34-:R-:W-:Y:S01]  /*1a10*/  BAR.SYNC.DEFER_BLOCKING 0x0 ;  /* 0x0000000000007b1d */ /* 0x018fe20000010000 */
[----:B------:R-:W-:Y:S01]  /*1a20*/  ELECT P1, URZ, PT ;  /* 0x0000000000ff782f */ /* 0x000fe20003820000 */
[----:B------:R-:W-:Y:S01]  /*1a30*/  @!P3 IMAD.MOV.U32 R2, RZ, RZ, 0xc000 ;  /* 0x0000c000ff02b424 */ /* 0x000fe200078e00ff */
[----:B------:R-:W-:Y:S02]  /*1a40*/  ULOP3.LUT UR4, UR12, 0x1, URZ, 0xc0, !UPT ;  /* 0x000000010c047892 */ /* 0x000fe4000f8ec0ff */
[C---:B------:R-:W-:Y:S02]  /*1a50*/  ISETP.LT.U32.AND P1, PT, R36.reuse, 0x40, P1 ;  /* 0x000000402400780c */ /* 0x040fe40000f21070 */
[----:B------:R-:W-:Y:S01]  /*1a60*/  ELECT P0, URZ, PT ;  /* 0x0000000000ff782f */ /* 0x000fe20003800000 */
[----:B------:R-:W-:Y:S02]  /*1a70*/  ULEA UR5, UR4, UR9, 0xd ;  /* 0x0000000904057291 */ /* 0x000fe4000f8e68ff */
[----:B------:R-:W-:Y:S01]  /*1a80*/  USHF.L.U32 UR26, UR4, 0x6, URZ ;  /* 0x00000006041a7899 */ /* 0x000fe200080006ff */
[----:B------:R-:W-:Y:S01]  /*1a90*/  ISETP.LT.U32.AND P0, PT, R36, 0x40, P0 ;  /* 0x000000402400780c */ /* 0x000fe20000701070 */
[----:B------:R-:W-:-:S02]  /*1aa0*/  ULEA UR16, UR4, UR5, 0xd ;  /* 0x0000000504107291 */ /* 0x000fc4000f8e68ff */
[----:B------:R-:W-:-:S04]  /*1ab0*/  ULEA UR18, UR18, UR26, 0x7 ;  /* 0x0000001a12127291 */ /* 0x000fc8000f8e38ff */
[----:B------:R-:W-:Y:S01]  /*1ac0*/  VOTEU.ANY UP0, P1 ;  /* 0x0000000000ff7886 */ /* 0x000fe20000800100 */
[----:B------:R-:W-:-:S04]  /*1ad0*/  VOTEU.ANY UP2, P1 ;  /* 0x0000000000ff7886 */ /* 0x000fc80000840100 */
[----:B------:R-:W-:Y:S01]  /*1ae0*/  @UP0 UIADD3 UR24, UPT, UPT, UR5, 0x18000, URZ ;  /* 0x0001800005180890 */ /* 0x000fe2000fffe0ff */
[----:B------:R2:W-:Y:S01]  /*1af0*/  @!P3 SYNCS.ARRIVE.TRANS64 RZ, [UR9+0x24000], R2 ;  /* 0x02400002ffffb9a7 */ /* 0x0005e20008000009 */
[----:B------:R-:W-:Y:S01]  /*1b00*/  @UP0 UIADD3 UR25, UPT, UPT, UR9, 0x24000, URZ ;  /* 0x0002400009190890 */ /* 0x000fe2000fffe0ff */
[----:B------:R-:W-:Y:S06]  /*1b10*/  BAR.SYNC.DEFER_BLOCKING 0x0 ;  /* 0x0000000000007b1d */ /* 0x000fec0000010000 */
[----:B------:R-:W-:Y:S01]  /*1b20*/  VOTEU.ANY UP1, P0 ;  /* 0x0000000000ff7886 */ /* 0x000fe20000020100 */
[----:B------:R-:W-:-:S04]  /*1b30*/  VOTEU.ANY UP0, P0 ;  /* 0x0000000000ff7886 */ /* 0x000fc80000000100 */
[----:B------:R-:W-:Y:S01]  /*1b40*/  @UP1 UIADD3 UR17, UPT, UPT, UR9, 0x24000, URZ ;  /* 0x0002400009111890 */ /* 0x000fe2000fffe0ff */
[----:B------:R-:W-:Y:S01]  /*1b50*/  @UP1 UMOV UR19, URZ ;  /* 0x000000ff00131c82 */ /* 0x000fe20008000000 */
[----:B------:R2:W-:Y:S01]  /*1b60*/  @UP2 UTMALDG.2D [UR24], [UR6] ;  /* 0x00000018060025b4 */ /* 0x0005e20008008000 */
[----:B------:R3:W-:Y:S06]  /*1b70*/  MEMBAR.ALL.CTA ;  /* 0x0000000000007992 */ /* 0x0007ec0000008000 */
[----:B---3--:R-:W3:Y:S02]  /*1b80*/  FENCE.VIEW.ASYNC.S ;  /* 0x00000000000073c6 */ /* 0x008ee40000000000 */
[----:B---3--:R-:W-:Y:S06]  /*1b90*/  BAR.SYNC.DEFER_BLOCKING 0x0 ;  /* 0x0000000000007b1d */ /* 0x008fec0000010000 */
[----:B------:R2:W-:Y:S01]  /*1ba0*/  @UP0 UTMALDG.2D [UR16], [UR34] ;  /* 0x00000010220005b4 */ /* 0x0005e20008008000 */
[----:B------:R-:W-:Y:S01]  /*1bb0*/  UISETP.NE.U32.AND UP0, UPT, UR12, URZ, UPT ;  /* 0x000000ff0c00728c */ /* 0x000fe2000bf05070 */
[----:B------:R-:W-:Y:S06]  /*1bc0*/  BAR.SYNC.DEFER_BLOCKING 0x0 ;  /* 0x0000000000007b1d */ /* 0x000fec0000010000 */
[----:B------:R-:W3:Y:S02]  /*1bd0*/  SYNCS.PHASECHK.TRANS64.TRYWAIT P0, [UR9+0x24000], RZ ;  /* 0x024000ffff0075a7 */ /* 0x000ee40008001109 */
[----:B--23--:R-:W-:Y:S05]  /*1be0*/  @!P0 BRA `(.L_x_58) ;  /* 0x0000001000b08947 */ /* 0x00cfea0003800000 */
.L_x_74:
[----:B------:R-:W-:Y:S05]  /*1bf0*/  BRA.U UP0, `(.L_x_59) ;  /* 0x0000000100cc7547 */ /* 0x000fea000b800000 */
[----:B------:R-:W-:Y:S02]  /*1c00*/  USHF.R.U32.HI UR18, URZ, 0x4, UR9 ;  /* 0x00000004ff127899 */ /* 0x000fe40008011609 */
[----:B------:R-:W-:Y:S02]  /*1c10*/  UIADD3 UR15, UPT, UPT, UR9, 0x18000, URZ ;  /* 0x00018000090f7890 */ /* 0x000fe4000fffe0ff */
[----:B------:R-:W-:Y:S02]  /*1c20*/  USGXT.U32 UR18, UR18, 0xe ;  /* 0x0000000e1212789a */ /* 0x000fe40008000000 */
[----:B------:R-:W-:Y:S02]  /*1c30*/  USHF.R.U32.HI UR15, URZ, 0x4, UR15 ;  /* 0x00000004ff0f7899 */ /* 0x000fe4000801160f */
[----:B------:R-:W-:Y:S02]  /*1c40*/  UIADD3 UR28, UP0, UPT, UR18, 0x4000080, URZ ;  /* 0x04000080121c7890 */ /* 0x000fe4000ff1e0ff */
[----:B------:R-:W-:Y:S01]  /*1c50*/  USGXT.U32 UR16, UR15, 0xe ;  /* 0x0000000e0f10789a */ /* 0x000fe20008000000 */
[----:B------:R-:W-:Y:S01]  /*1c60*/  UMOV UR5, URZ ;  /* 0x000000ff00057c82 */ /* 0x000fe20008000000 */
[----:B------:R-:W-:Y:S01]  /*1c70*/  UMOV UR4, URZ ;  /* 0x000000ff00047c82 */ /* 0x000fe20008000000 */
[----:B------:R-:W-:-:S02]  /*1c80*/  UIADD3.X UR29, UPT, UPT, UR5, 0x40004040, URZ, UP0, !UPT ;  /* 0x40004040051d7890 */ /* 0x000fc400087fe4ff */
[----:B------:R-:W-:Y:S02]  /*1c90*/  UIADD3 UR56, UP0, UPT, UR16, 0x2, URZ ;  /* 0x0000000210387890 */ /* 0x000fe4000ff1e0ff */
[----:B------:R-:W-:Y:S02]  /*1ca0*/  ULOP3.LUT UR18, UR18, 0x4000000, URZ, 0xfc, !UPT ;  /* 0x0400000012127892 */ /* 0x000fe4000f8efcff */
[----:B------:R-:W-:Y:S02]  /*1cb0*/  UIADD3.X UR57, UPT, UPT, UR4, 0x40004040, URZ, UP0, !UPT ;  /* 0x4000404004397890 */ /* 0x000fe400087fe4ff */
[----:B------:R-:W-:Y:S02]  /*1cc0*/  UIADD3.64 UR32, UPT, UPT, UR28, 0x80, URZ ;  /* 0x000000801c207897 */ /* 0x000fe4000fffe0ff */
[----:B------:R-:W-:Y:S02]  /*1cd0*/  UIADD3.64 UR4, UPT, UPT, UR56, 0x2, URZ ;  /* 0x0000000238047897 */ /* 0x000fe4000fffe0ff */
[----:B------:R-:W-:-:S02]  /*1ce0*/  UIADD3.64 UR38, UPT, UPT, UR28, 0x100, URZ ;  /* 0x000001001c267897 */ /* 0x000fc4000fffe0ff */
[----:B------:R-:W-:Y:S02]  /*1cf0*/  UIADD3.64 UR36, UPT, UPT, UR56, 0x4, URZ ;  /* 0x0000000438247897 */ /* 0x000fe4000fffe0ff */
[----:B------:R-:W-:Y:S02]  /*1d00*/  UIADD3.64 UR42, UPT, UPT, UR28, 0x180, URZ ;  /* 0x000001801c2a7897 */ /* 0x000fe4000fffe0ff */
[----:B------:R-:W-:Y:S02]  /*1d10*/  UIADD3.64 UR40, UPT, UPT, UR56, 0x1fe, URZ ;  /* 0x000001fe38287897 */ /* 0x000fe4000fffe0ff */
[----:B------:R-:W-:Y:S02]  /*1d20*/  UIADD3.64 UR46, UPT, UPT, UR28, 0x200, URZ ;  /* 0x000002001c2e7897 */ /* 0x000fe4000fffe0ff */
[----:B------:R-:W-:Y:S02]  /*1d30*/  UIADD3.64 UR44, UPT, UPT, UR56, 0x200, URZ ;  /* 0x00000200382c7897 */ /* 0x000fe4000fffe0ff */
[----:B------:R-:W-:-:S02]  /*1d40*/  UIADD3.64 UR50, UPT, UPT, UR28, 0x280, URZ ;  /* 0x000002801c327897 */ /* 0x000fc4000fffe0ff */
[----:B------:R-:W-:Y:S01]  /*1d50*/  UIADD3.64 UR48, UPT, UPT, UR56, 0x202, URZ ;  /* 0x0000020238307897 */ /* 0x000fe2000fffe0ff */
[----:B------:R-:W-:Y:S01]  /*1d60*/  UMOV UR20, 0x0 ;  /* 0x0000000000147882 */ /* 0x000fe20000000000 */
[----:B------:R-:W-:Y:S01]  /*1d70*/  UMOV UR21, 0x4210490 ;  /* 0x0421049000157882 */ /* 0x000fe20000000000 */
[----:B------:R-:W-:Y:S01]  /*1d80*/  UIADD3.64 UR54, UPT, UPT, UR28, 0x300, URZ ;  /* 0x000003001c367897 */ /* 0x000fe2000fffe0ff */
[----:B------:R-:W-:Y:S01]  /*1d90*/  UMOV UR17, 0x40004040 ;  /* 0x4000404000117882 */ /* 0x000fe20000000000 */
[----:B------:R-:W-:Y:S01]  /*1da0*/  UIADD3.64 UR52, UPT, UPT, UR56, 0x204, URZ ;  /* 0x0000020438347897 */ /* 0x000fe2000fffe0ff */
[----:B------:R-:W-:Y:S01]  /*1db0*/  UMOV UR19, 0x40004040 ;  /* 0x4000404000137882 */ /* 0x000fe20000000000 */
[----:B------:R-:W-:Y:S01]  /*1dc0*/  UMOV UR22, 0x0 ;  /* 0x0000000000167882 */ /* 0x000fe20000000000 */
[----:B------:R-:W-:Y:S01]  /*1dd0*/  UMOV UR23, 0x4210490 ;  /* 0x0421049000177882 */ /* 0x000fe20000000000 */
[----:B------:R-:W-:Y:S01]  /*1de0*/  UMOV UR24, 0x0 ;  /* 0x0000000000187882 */ /* 0x000fe20000000000 */
[----:B------:R-:W-:Y:S01]  /*1df0*/  UMOV UR25, 0x4210490 ;  /* 0x0421049000197882 */ /* 0x000fe20000000000 */
[----:B------:R2:W-:Y:S01]  /*1e00*/  UTCHMMA gdesc[UR16], gdesc[UR18], tmem[UR8], tmem[UR20], idesc[UR21], !UPT ;  /* 0x00ff1412100075ea */ /* 0x0005e2000f800008 */
[----:B------:R-:W-:Y:S01]  /*1e10*/  UMOV UR30, 0x0 ;  /* 0x00000000001e7882 */ /* 0x000fe20000000000 */
[----:B------:R-:W-:Y:S01]  /*1e20*/  UMOV UR31, 0x4210490 ;  /* 0x04210490001f7882 */ /* 0x000fe20000000000 */
[----:B------:R2:W-:Y:S01]  /*1e30*/  UTCHMMA gdesc[UR56], gdesc[UR28], tmem[UR8], tmem[UR22], idesc[UR23], UPT ;  /* 0x00ff161c380075ea */ /* 0x0005e2000b800008 */
        /* <DEDUP_REMOVED lines=12> */
[----:B------:R2:W-:Y:S01]  /*1f00*/  UTCHMMA gdesc[UR48], gdesc[UR50], tmem[UR8], tmem[UR62], idesc[UR63], UPT ;  /* 0x00ff3e32300075ea */ /* 0x0005e2000b800008 */
[----:B------:R2:W-:Y:S01]  /*1f10*/  UTCHMMA gdesc[UR52], gdesc[UR54], tmem[UR8], tmem[UR64], idesc[UR65], UPT ;  /* 0x00ff4036340075ea */ /* 0x0005e2000b800008 */
[----:B------:R-:W-:Y:S01]  /*1f20*/  NOP ;  /* 0x0000000000007918 */ /* 0x000fe20000000000 */
.L_x_59:
[----:B------:R-:W-:Y:S01]  /*1f30*/  ELECT P0, URZ, PT ;  /* 0x0000000000ff782f */ /* 0x000fe20003800000 */
[----:B--2---:R-:W-:Y:S01]  /*1f40*/  UMOV UR4, UR14 ;  /* 0x0000000e00047c82 */ /* 0x004fe20008000000 */
[----:B------:R-:W-:Y:S02]  /*1f50*/  UMOV UR5, URZ ;  /* 0x000000ff00057c82 */ /* 0x000fe40008000000 */
[----:B------:R-:W-:-:S13]  /*1f60*/  ISETP.LT.U32.AND P0, PT, R36, 0x20, P0 ;  /* 0x000000202400780c */ /* 0x000fda0000701070 */
[----:B------:R-:W-:Y:S01]  /*1f70*/  VOTEU.ANY UP0, P0 ;  /* 0x0000000000ff7886 */ /* 0x000fe20000000100 */
[----:B------:R-:W-:Y:S01]  /*1f80*/  VOTEU.ANY UP1, P0 ;  /* 0x0000000000ff7886 */ /* 0x000fe20000020100 */
[----:B------:R-:W-:-:S03]  /*1f90*/  ISETP.GE.U32.AND P0, PT, R7, 0x81, PT ;  /* 0x000000810700780c */ /* 0x000fc60003f06070 */
[----:B------:R-:W-:Y:S02]  /*1fa0*/  @UP0 UMOV UR4, UR4 ;  /* 0x0000000400040c82 */ /* 0x000fe40008000000 */
[----:B------:R2:W-:Y:S01]  /*1fb0*/  @UP1 UTCBAR [UR4], URZ ;  /* 0x000000ff040013e9 */ /* 0x0005e200080000ff */
[----:B------:R-:W-:Y:S06]  /*1fc0*/  BAR.SYNC.DEFER_BLOCKING 0x0 ;  /* 0x0000000000007b1d */ /* 0x000fec0000010000 */
[----:B------:R-:W3:Y:S02]  /*1fd0*/  SYNCS.PHASECHK.TRANS64.TRYWAIT P1, [UR9+0x24020], RZ ;  /* 0x024020ffff0075a7 */ /* 0x000ee40008021109 */
[----:B--23--:R-:W-:Y:S05]  /*1fe0*/  @!P1 BRA `(.L_x_60) ;  /* 0x0000000c00bc9947 */ /* 0x00cfea0003800000 */
.L_x_75:
[----:B------:R-:W-:Y:S01]  /*1ff0*/  IMAD.MOV.U32 R2, RZ, RZ, RZ ;  /* 0x000000ffff027224 */ /* 0x000fe200078e00ff */
[----:B------:R-:W-:Y:S06]  /*2000*/  @!P0 BRA `(.L_x_57) ;  /* 0x0000000400d88947 */ /* 0x000fec0003800000 */
[----:B------:R-:W2:Y:S01]  /*2010*/  LDCU UR21, c[0x0][0x3a0] ;  /* 0x00007400ff1577ac */ /* 0x000ea20008000800 */
[----:B------:R-:W-:Y:S01]  /*2020*/  UMOV UR20, 0x1 ;  /* 0x0000000100147882 */ /* 0x000fe20000000000 */
[----:B------:R-:W-:-:S05]  /*2030*/  UMOV UR31, 0x80 ;  /* 0x00000080001f7882 */ /* 0x000fca0000000000 */
.L_x_64:
[----:B------:R-:W-:Y:S01]  /*2040*/  BAR.SYNC.DEFER_BLOCKING 0x0 ;  /* 0x0000000000007b1d */ /* 0x000fe20000010000 */
[----:B------:R-:W-:Y:S01]  /*2050*/  ULEA UR44, UR20, UR9, 0x3 ;  /* 0x00000009142c7291 */ /* 0x000fe2000f8e18ff */
[----:B-----5:R-:W-:Y:S01]  /*2060*/  @!P3 IMAD.MOV.U32 R3, RZ, RZ, 0xc000 ;  /* 0x0000c000ff03b424 */ /* 0x020fe200078e00ff */
[----:B------:R-:W-:Y:S01]  /*2070*/  ELECT P1, URZ, PT ;  /* 0x0000000000ff782f */ /* 0x000fe20003820000 */
[----:B------:R-:W-:-:S03]  /*2080*/  ULEA UR4, UR20, UR9, 0xe ;  /* 0x0000000914047291 */ /* 0x000fc6000f8e70ff */
[----:B------:R-:W-:Y:S01]  /*2090*/  ISETP.LT.U32.AND P1, PT, R36, 0x40, P1 ;  /* 0x000000402400780c */ /* 0x000fe20000f21070 */
[----:B------:R-:W-:Y:S02]  /*20a0*/  ULOP3.LUT UR30, UR12, 0x1, URZ, 0xc0, !UPT ;  /* 0x000000010c1e7892 */ /* 0x000fe4000f8ec0ff */
[----:B------:R-:W-:Y:S02]  /*20b0*/  UIADD3 UR4, UPT, UPT, UR4, 0x18000, URZ ;  /* 0x0001800004047890 */ /* 0x000fe4000fffe0ff */
[----:B------:R-:W-:Y:S02]  /*20c0*/  ULEA UR26, UR30, UR31, 0x6 ;  /* 0x0000001f1e1a7291 */ /* 0x000fe4000f8e30ff */
[----:B------:R-:W-:Y:S01]  /*20d0*/  ULEA UR24, UR30, UR4, 0xd ;  /* 0x000000041e187291 */ /* 0x000fe2000f8e68ff */
[----:B------:R-:W-:Y:S01]  /*20e0*/  ELECT P0, URZ, PT ;  /* 0x0000000000ff782f */ /* 0x000fe20003800000 */
[----:B------:R-:W-:-:S04]  /*20f0*/  ULEA UR5, UR20, UR9, 0xf ;  /* 0x0000000914057291 */ /* 0x000fc8000f8e78ff */
[----:B------:R-:W-:Y:S01]  /*2100*/  VOTEU.ANY UP0, P1 ;  /* 0x0000000000ff7886 */ /* 0x000fe20000800100 */
[----:B------:R-:W-:Y:S01]  /*2110*/  ISETP.LT.U32.AND P0, PT, R36, 0x40, P0 ;  /* 0x000000402400780c */ /* 0x000fe20000701070 */
[----:B------:R-:W-:Y:S01]  /*2120*/  ULEA UR28, UR30, UR5, 0xe ;  /* 0x000000051e1c7291 */ /* 0x000fe2000f8e70ff */
[----:B------:R3:W-:Y:S02]  /*2130*/  @!P3 SYNCS.ARRIVE.TRANS64 RZ, [UR44+0x24000], R3 ;  /* 0x02400003ffffb9a7 */ /* 0x0007e4000800002c */
[----:B------:R-:W-:Y:S01]  /*2140*/  @UP0 UIADD3 UR25, UPT, UPT, UR44, 0x24000, URZ ;  /* 0x000240002c190890 */ /* 0x000fe2000fffe0ff */
[----:B------:R-:W-:Y:S01]  /*2150*/  VOTEU.ANY UP0, P1 ;  /* 0x0000000000ff7886 */ /* 0x000fe20000800100 */
[----:B------:R-:W-:Y:S01]  /*2160*/  BAR.SYNC.DEFER_BLOCKING 0x0 ;  /* 0x0000000000007b1d */ /* 0x000fe20000010000 */
[----:B------:R-:W-:Y:S01]  /*2170*/  ULEA UR30, UR30, UR13, 0x6 ;  /* 0x0000000d1e1e7291 */ /* 0x000fe2000f8e30ff */
[----:B---3--:R-:W-:-:S05]  /*2180*/  IMAD.U32 R3, R2, -0x80000000, RZ ;  /* 0x8000000002037824 */ /* 0x008fca00078e00ff */
[----:B------:R-:W-:-:S05]  /*2190*/  VOTEU.ANY UP1, P0 ;  /* 0x0000000000ff7886 */ /* 0x000fca0000020100 */
[----:B------:R-:W-:Y:S01]  /*21a0*/  @UP1 UIADD3 UR29, UPT, UPT, UR44, 0x24000, URZ ;  /* 0x000240002c1d1890 */ /* 0x000fe2000fffe0ff */
[----:B------:R-:W-:Y:S01]  /*21b0*/  VOTEU.ANY UP1, P0 ;  /* 0x0000000000ff7886 */ /* 0x000fe20000020100 */
[----:B------:R3:W-:Y:S01]  /*21c0*/  @UP0 UTMALDG.2D [UR24], [UR6] ;  /* 0x00000018060005b4 */ /* 0x0007e20008008000 */
[----:B------:R-:W-:Y:S01]  /*21d0*/  UISETP.NE.U32.AND UP0, UPT, UR12, URZ, UPT ;  /* 0x000000ff0c00728c */ /* 0x000fe2000bf05070 */
[----:B------:R4:W-:Y:S06]  /*21e0*/  MEMBAR.ALL.CTA ;  /* 0x0000000000007992 */ /* 0x0009ec0000008000 */
[----:B----4-:R-:W4:Y:S02]  /*21f0*/  FENCE.VIEW.ASYNC.S ;  /* 0x00000000000073c6 */ /* 0x010f240000000000 */
[----:B----4-:R-:W-:Y:S06]  /*2200*/  BAR.SYNC.DEFER_BLOCKING 0x0 ;  /* 0x0000000000007b1d */ /* 0x010fec0000010000 */
[----:B------:R3:W-:Y:S02]  /*2210*/  @UP1 UTMALDG.2D [UR28], [UR34] ;  /* 0x0000001c220015b4 */ /* 0x0007e40008008000 */
[----:B------:R-:W-:Y:S06]  /*2220*/  BAR.SYNC.DEFER_BLOCKING 0x0 ;  /* 0x0000000000007b1d */ /* 0x000fec0000010000 */
[----:B------:R-:W4:Y:S02]  /*2230*/  SYNCS.PHASECHK.TRANS64.TRYWAIT P0, [UR44+0x24000], R3 ;  /* 0x02400003ff0075a7 */ /* 0x000f24000800112c */
[----:B---34-:R-:W-:Y:S05]  /*2240*/  @!P0 BRA `(.L_x_61) ;  /* 0x0000000c00308947 */ /* 0x018fea0003800000 */
.L_x_76:
[----:B------:R-:W-:Y:S05]  /*2250*/  BRA.U UP0, `(.L_x_62) ;  /* 0x0000000100f87547 */ /* 0x000fea000b800000 */
[----:B------:R-:W-:Y:S02]  /*2260*/  USHF.R.U32.HI UR18, URZ, 0x4, UR4 ;  /* 0x00000004ff127899 */ /* 0x000fe40008011604 */
[----:B------:R-:W-:Y:S02]  /*2270*/  USHF.R.U32.HI UR19, URZ, 0x4, UR5 ;  /* 0x00000004ff137899 */ /* 0x000fe40008011605 */
[----:B------:R-:W-:Y:S02]  /*2280*/  USGXT.U32 UR18, UR18, 0xe ;  /* 0x0000000e1212789a */ /* 0x000fe40008000000 */
[----:B------:R-:W-:Y:S02]  /*2290*/  USGXT.U32 UR19, UR19, 0xe ;  /* 0x0000000e1313789a */ /* 0x000fe40008000000 */
[----:B------:R-:W-:Y:S02]  /*22a0*/  UIADD3 UR24, UP0, UPT, UR18, 0x2, URZ ;  /* 0x0000000212187890 */ /* 0x000fe4000ff1e0ff */
[----:B------:R-:W-:Y:S01]  /*22b0*/  UIADD3 UR22, UP1, UPT, UR19, 0x4000080, URZ ;  /* 0x0400008013167890 */ /* 0x000fe2000ff3e0ff */
[----:B------:R-:W-:Y:S01]  /*22c0*/  UMOV UR4, URZ ;  /* 0x000000ff00047c82 */ /* 0x000fe20008000000 */
[----:B------:R-:W-:Y:S01]  /*22d0*/  UMOV UR5, URZ ;  /* 0x000000ff00057c82 */ /* 0x000fe20008000000 */
[----:B------:R-:W-:-:S02]  /*22e0*/  UIADD3.X UR25, UPT, UPT, UR4, 0x40004040, URZ, UP0, !UPT ;  /* 0x4000404004197890 */ /* 0x000fc400087fe4ff */
[----:B------:R-:W-:Y:S02]  /*22f0*/  UIADD3 UR50, UP3, UPT, UR24, 0x2, URZ ;  /* 0x0000000218327890 */ /* 0x000fe4000ff7e0ff */
[----:B------:R-:W-:Y:S02]  /*2300*/  UIADD3.X UR23, UPT, UPT, UR5, 0x40004040, URZ, UP1, !UPT ;  /* 0x4000404005177890 */ /* 0x000fe40008ffe4ff */
[----:B------:R-:W-:Y:S02]  /*2310*/  UIADD3 UR52, UP2, UPT, UR22, 0x80, URZ ;  /* 0x0000008016347890 */ /* 0x000fe4000ff5e0ff */
[----:B------:R-:W-:Y:S02]  /*2320*/  UIADD3 UR54, UP6, UPT, UR24, 0x4, URZ ;  /* 0x0000000418367890 */ /* 0x000fe4000ffde0ff */
[----:B------:R-:W-:Y:S02]  /*2330*/  UIADD3 UR56, UP5, UPT, UR22, 0x100, URZ ;  /* 0x0000010016387890 */ /* 0x000fe4000ffbe0ff */
[----:B------:R-:W-:-:S02]  /*2340*/  UIADD3 UR58, UP1, UPT, UR24, 0x1fe, URZ ;  /* 0x000001fe183a7890 */ /* 0x000fc4000ff3e0ff */
[----:B------:R-:W-:Y:S02]  /*2350*/  ULOP3.LUT UR4, UR19, 0x4000000, URZ, 0xfc, !UPT ;  /* 0x0400000013047892 */ /* 0x000fe4000f8efcff */
[----:B------:R-:W-:Y:S02]  /*2360*/  UIADD3 UR60, UP0, UPT, UR22, 0x180, URZ ;  /* 0x00000180163c7890 */ /* 0x000fe4000ff1e0ff */
[----:B------:R-:W-:Y:S02]  /*2370*/  UIADD3.X UR51, UPT, UPT, UR25, URZ, URZ, UP3, !UPT ;  /* 0x000000ff19337290 */ /* 0x000fe40009ffe4ff */
[----:B------:R-:W-:Y:S02]  /*2380*/  UIADD3 UR62, UP4, UPT, UR24, 0x200, URZ ;  /* 0x00000200183e7890 */ /* 0x000fe4000ff9e0ff */
[----:B------:R-:W-:Y:S02]  /*2390*/  UIADD3 UR64, UP3, UPT, UR22, 0x200, URZ ;  /* 0x0000020016407890 */ /* 0x000fe4000ff7e0ff */
[----:B------:R-:W-:-:S02]  /*23a0*/  UIADD3.X UR53, UPT, UPT, UR23, URZ, URZ, UP2, !UPT ;  /* 0x000000ff17357290 */ /* 0x000fc400097fe4ff */
[----:B------:R-:W-:Y:S02]  /*23b0*/  UIADD3.X UR55, UPT, UPT, UR25, URZ, URZ, UP6, !UPT ;  /* 0x000000ff19377290 */ /* 0x000fe4000b7fe4ff */
[----:B------:R-:W-:Y:S02]  /*23c0*/  UIADD3 UR66, UP2, UPT, UR24, 0x202, URZ ;  /* 0x0000020218427890 */ /* 0x000fe4000ff5e0ff */
[----:B------:R-:W-:Y:S02]  /*23d0*/  UIADD3 UR68, UP6, UPT, UR22, 0x280, URZ ;  /* 0x0000028016447890 */ /* 0x000fe4000ffde0ff */
[----:B------:R-:W-:Y:S02]  /*23e0*/  UIADD3.X UR57, UPT, UPT, UR23, URZ, URZ, UP5, !UPT ;  /* 0x000000ff17397290 */ /* 0x000fe4000affe4ff */
[----:B------:R-:W-:Y:S02]  /*23f0*/  UIADD3.X UR59, UPT, UPT, UR25, URZ, URZ, UP1, !UPT ;  /* 0x000000ff193b7290 */ /* 0x000fe40008ffe4ff */
[----:B------:R-:W-:-:S02]  /*2400*/  UIADD3 UR28, UP5, UPT, UR24, 0x204, URZ ;  /* 0x00000204181c7890 */ /* 0x000fc4000ffbe0ff */
[----:B------:R-:W-:Y:S02]  /*2410*/  UIADD3 UR32, UP1, UPT, UR22, 0x300, URZ ;  /* 0x0000030016207890 */ /* 0x000fe4000ff3e0ff */
[----:B------:R-:W-:Y:S02]  /*2420*/  UIADD3.X UR61, UPT, UPT, UR23, URZ, URZ, UP0, !UPT ;  /* 0x000000ff173d7290 */ /* 0x000fe400087fe4ff */
[----:B------:R-:W-:Y:S02]  /*2430*/  UIADD3.X UR63, UPT, UPT, UR25, URZ, URZ, UP4, !UPT ;  /* 0x000000ff193f7290 */ /* 0x000fe4000a7fe4ff */
[----:B------:R-:W-:Y:S02]  /*2440*/  UIADD3.X UR65, UPT, UPT, UR23, URZ, URZ, UP3, !UPT ;  /* 0x000000ff17417290 */ /* 0x000fe40009ffe4ff */
[----:B------:R-:W-:Y:S02]  /*2450*/  UIADD3.X UR67, UPT, UPT, UR25, URZ, URZ, UP2, !UPT ;  /* 0x000000ff19437290 */ /* 0x000fe400097fe4ff */
[----:B------:R-:W-:Y:S01]  /*2460*/  UIADD3.X UR69, UPT, UPT, UR23, URZ, URZ, UP6, !UPT ;  /* 0x000000ff17457290 */ /* 0x000fe2000b7fe4ff */
[----:B------:R-:W-:Y:S01]  /*2470*/  UMOV UR16, 0x0 ;  /* 0x0000000000107882 */ /* 0x000fe20000000000 */
[----:B------:R-:W-:Y:S01]  /*2480*/  UMOV UR17, 0x4210490 ;  /* 0x0421049000117882 */ /* 0x000fe20000000000 */
[----:B------:R-:W-:Y:S01]  /*2490*/  UMOV UR19, 0x40004040 ;  /* 0x4000404000137882 */ /* 0x000fe20000000000 */
[----:B------:R-:W-:Y:S01]  /*24a0*/  UMOV UR5, 0x40004040 ;  /* 0x4000404000057882 */ /* 0x000fe20000000000 */
[----:B------:R-:W-:Y:S01]  /*24b0*/  UIADD3.X UR29, UPT, UPT, UR25, URZ, URZ, UP5, !UPT ;  /* 0x000000ff191d7290 */ /* 0x000fe2000affe4ff */
[----:B------:R3:W-:Y:S01]  /*24c0*/  UTCHMMA gdesc[UR18], gdesc[UR4], tmem[UR8], tmem[UR16], idesc[UR17], UPT ;  /* 0x00ff1004120075ea */ /* 0x0007e2000b800008 */
[----:B------:R-:W-:Y:S01]  /*24d0*/  UIADD3.X UR33, UPT, UPT, UR23, URZ, URZ, UP1, !UPT ;  /* 0x000000ff17217290 */ /* 0x000fe20008ffe4ff */
[----:B------:R-:W-:Y:S01]  /*24e0*/  UMOV UR14, 0x0 ;  /* 0x00000000000e7882 */ /* 0x000fe20000000000 */
[----:B------:R-:W-:Y:S01]  /*24f0*/  UMOV UR15, 0x4210490 ;  /* 0x04210490000f7882 */ /* 0x000fe20000000000 */
[----:B------:R-:W-:Y:S01]  /*2500*/  UMOV UR42, 0x0 ;  /* 0x00000000002a7882 */ /* 0x000fe20000000000 */
[----:B------:R-:W-:Y:S01]  /*2510*/  UMOV UR43, 0x4210490 ;  /* 0x04210490002b7882 */ /* 0x000fe20000000000 */
        /* <DEDUP_REMOVED lines=18> */
.L_x_62:
[----:B------:R-:W-:Y:S01]  /*2640*/  ELECT P0, URZ, PT ;  /* 0x0000000000ff782f */ /* 0x000fe20003800000 */
[----:B---3--:R-:W-:-:S03]  /*2650*/  UIADD3 UR4, UPT, UPT, UR44, 0x24020, URZ ;  /* 0x000240202c047890 */ /* 0x008fc6000fffe0ff */
[----:B------:R-:W-:Y:S01]  /*2660*/  ISETP.LT.U32.AND P0, PT, R36, 0x20, P0 ;  /* 0x000000202400780c */ /* 0x000fe20000701070 */
[----:B------:R-:W-:-:S12]  /*2670*/  UMOV UR5, URZ ;  /* 0x000000ff00057c82 */ /* 0x000fd80008000000 */
[----:B------:R-:W-:Y:S01]  /*2680*/  VOTEU.ANY UP0, P0 ;  /* 0x0000000000ff7886 */ /* 0x000fe20000000100 */
[----:B------:R-:W-:-:S04]  /*2690*/  VOTEU.ANY UP1, P0 ;  /* 0x0000000000ff7886 */ /* 0x000fc80000020100 */
[----:B------:R-:W-:Y:S02]  /*26a0*/  @UP0 UMOV UR4, UR4 ;  /* 0x0000000400040c82 */ /* 0x000fe40008000000 */
[----:B------:R3:W-:Y:S01]  /*26b0*/  @UP1 UTCBAR [UR4], URZ ;  /* 0x000000ff040013e9 */ /* 0x0007e200080000ff */
[----:B------:R-:W-:Y:S06]  /*26c0*/  BAR.SYNC.DEFER_BLOCKING 0x0 ;  /* 0x0000000000007b1d */ /* 0x000fec0000010000 */
[----:B------:R-:W4:Y:S02]  /*26d0*/  SYNCS.PHASECHK.TRANS64.TRYWAIT P0, [UR44+0x24020], R3 ;  /* 0x02402003ff0075a7 */ /* 0x000f24000800112c */
[----:B---34-:R-:W-:Y:S05]  /*26e0*/  @!P0 BRA `(.L_x_63) ;  /* 0x0000000800148947 */ /* 0x018fea0003800000 */
.L_x_77:
[----:B------:R-:W-:Y:S02]  /*26f0*/  UIADD3 UR20, UPT, UPT, UR20, 0x1, URZ ;  /* 0x0000000114147890 */ /* 0x000fe4000fffe0ff */
[----:B------:R-:W-:Y:S02]  /*2700*/  UIADD3 UR31, UPT, UPT, UR31, 0x80, URZ ;  /* 0x000000801f1f7890 */ /* 0x000fe4000fffe0ff */
[----:B------:R-:W-:-:S04]  /*2710*/  UISETP.NE.U32.AND UP0, UPT, UR20, 0x3, UPT ;  /* 0x000000031400788c */ /* 0x000fc8000bf05070 */
[----:B------:R-:W-:Y:S02]  /*2720*/  USEL UR20, UR20, URZ, UP0 ;  /* 0x000000ff14147287 */ /* 0x000fe40008000000 */
[----:B------:R-:W-:Y:S02]  /*2730*/  USEL UR4, URZ, 0x1, UP0 ;  /* 0x00000001ff047887 */ /* 0x000fe40008000000 */
[----:B--2---:R-:W-:-:S04]  /*2740*/  UISETP.GE.AND UP0, UPT, UR31, UR21, UPT ;  /* 0x000000151f00728c */ /* 0x004fc8000bf06270 */
[----:B------:R-:W-:-:S05]  /*2750*/  LOP3.LUT R2, R2, UR4, RZ, 0x3c, !PT ;  /* 0x0000000402027c12 */ /* 0x000fca000f8e3cff */
[----:B------:R-:W-:Y:S05]  /*2760*/  BRA.U !UP0, `(.L_x_64) ;  /* 0xfffffff908347547 */ /* 0x000fea000b83ffff */
.L_x_57:
[----:B---34-:R-:W-:Y:S01]  /*2770*/  BAR.SYNC.DEFER_BLOCKING 0x0 ;  /* 0x0000000000007b1d */ /* 0x018fe20000010000 */
[----:B------:R-:W-:-:S05]  /*2780*/  IMAD.SHL.U32 R2, R0, 0x40, RZ ;  /* 0x0000004000027824 */ /* 0x000fca00078e00ff */
[----:B------:R-:W-:Y:S04]  /*2790*/  BSSY.RECONVERGENT B4, `(.L_x_65) ;  /* 0x0000004000047945 */ /* 0x000fe80003800200 */
[----:B------:R-:W-:Y:S05]  /*27a0*/  @P3 BRA `(.L_x_66) ;  /* 0x0000000000083947 */ /* 0x000fea0003800000 */
[----:B------:R-:W2:Y:S02]  /*27b0*/  SYNCS.CCTL.IV [UR9+0x24000] ;  /* 0x02400000ff0079b1 */ /* 0x000ea40008000009 */
[----:B--2---:R-:W2:Y:S02]  /*27c0*/  SYNCS.CCTL.IV [UR9+0x24020] ;  /* 0x02402000ff0079b1 */ /* 0x004ea40008000009 */
.L_x_66:
[----:B------:R-:W-:Y:S05]  /*27d0*/  BSYNC.RECONVERGENT B4 ;  /* 0x0000000000047941 */ /* 0x000fea0003800200 */
.L_x_65:
[----:B--2---:R-:W-:Y:S06]  /*27e0*/  BAR.SYNC.DEFER_BLOCKING 0x0 ;  /* 0x0000000000007b1d */ /* 0x004fec0000010000 */
[----:B------:R-:W-:Y:S04]  /*27f0*/  BSSY.RECONVERGENT B4, `(.L_x_67) ;  /* 0x0000004000047945 */ /* 0x000fe80003800200 */
[----:B------:R-:W-:Y:S05]  /*2800*/  @P3 BRA `(.L_x_68) ;  /* 0x0000000000083947 */ /* 0x000fea0003800000 */
[----:B------:R-:W2:Y:S02]  /*2810*/  SYNCS.CCTL.IV [UR9+0x24008] ;  /* 0x02400800ff0079b1 */ /* 0x000ea40008000009 */
[----:B--2---:R-:W2:Y:S02]  /*2820*/  SYNCS.CCTL.IV [UR9+0x24028] ;  /* 0x02402800ff0079b1 */ /* 0x004ea40008000009 */
.L_x_68:
[----:B------:R-:W-:Y:S05]  /*2830*/  BSYNC.RECONVERGENT B4 ;  /* 0x0000000000047941 */ /* 0x000fea0003800200 */
.L_x_67:
[----:B--2---:R-:W-:Y:S06]  /*2840*/  BAR.SYNC.DEFER_BLOCKING 0x0 ;  /* 0x0000000000007b1d */ /* 0x004fec0000010000 */
[----:B------:R-:W-:Y:S04]  /*2850*/  BSSY.RECONVERGENT B4, `(.L_x_69) ;  /* 0x0000004000047945 */ /* 0x000fe80003800200 */
[----:B------:R-:W-:Y:S05]  /*2860*/  @P3 BRA `(.L_x_70) ;  /* 0x0000000000083947 */ /* 0x000fea0003800000 */
[----:B------:R-:W2:Y:S02]  /*2870*/  SYNCS.CCTL.IV [UR9+0x24010] ;  /* 0x02401000ff0079b1 */ /* 0x000ea40008000009 */
[----:B--2---:R-:W2:Y:S02]  /*2880*/  SYNCS.CCTL.IV [UR9+0x24030] ;  /* 0x02403000ff0079b1 */ /* 0x004ea40008000009 */
.L_x_70:
[----:B------:R-:W-:Y:S05]  /*2890*/  BSYNC.RECONVERGENT B4 ;  /* 0x0000000000047941 */ /* 0x000fea0003800200 */
.L_x_69:
[----:B------:R-:W-:Y:S01]  /*28a0*/  USHF.L.U32 UR4, UR12, 0x15, URZ ;  /* 0x000000150c047899 */ /* 0x000fe200080006ff */
[----:B-----5:R-:W-:Y:S01]  /*28b0*/  IMAD.SHL.U32 R3, R0, 0x10, RZ ;  /* 0x0000001000037824 */ /* 0x020fe200078e00ff */
[----:B------:R-:W-:Y:S01]  /*28c0*/  USHF.L.U32 UR5, UR12, 0x4, URZ ;  /* 0x000000040c057899 */ /* 0x000fe200080006ff */
[----:B------:R-:W-:Y:S01]  /*28d0*/  LOP3.LUT R2, R2, 0x3800, RZ, 0xc0, !PT ;  /* 0x0000380002027812 */ /* 0x000fe200078ec0ff */
[----:B------:R-:W-:Y:S02]  /*28e0*/  ULOP3.LUT UR4, UR4, 0x600000, URZ, 0xc0, !UPT ;  /* 0x0060000004047892 */ /* 0x000fe4000f8ec0ff */
[----:B------:R-:W-:Y:S01]  /*28f0*/  ULOP3.LUT UR5, UR5, 0x40, URZ, 0xc0, !UPT ;  /* 0x0000004005057892 */ /* 0x000fe2000f8ec0ff */
[----:B------:R-:W-:Y:S01]  /*2900*/  LOP3.LUT R3, R2, 0x70, R3, 0xf8, !PT ;  /* 0x0000007002037812 */ /* 0x000fe200078ef803 */
[C---:B------:R-:W-:Y:S01]  /*2910*/  IMAD.SHL.U32 R2, R0.reuse, 0x4, RZ ;  /* 0x0000000400027824 */ /* 0x040fe200078e00ff */
[----:B------:R-:W-:Y:S01]  /*2920*/  ELECT P0, URZ, PT ;  /* 0x0000000000ff782f */ /* 0x000fe20003800000 */
[----:B------:R-:W-:Y:S01]  /*2930*/  IMAD.SHL.U32 R0, R0, 0x80, RZ ;  /* 0x0000008000007824 */ /* 0x000fe200078e00ff */
[----:B------:R-:W-:-:S02]  /*2940*/  UIADD3 UR4, UPT, UPT, UR5, UR4, UR8 ;  /* 0x0000000405047290 */ /* 0x000fc4000fffe008 */
[----:B------:R-:W-:Y:S01]  /*2950*/  LOP3.LUT R3, R3, 0x40, R2, 0x78, !PT ;  /* 0x0000004003037812 */ /* 0x000fe200078e7802 */
[----:B------:R-:W-:Y:S01]  /*2960*/  ULOP3.LUT UR12, UR12, 0x1, URZ, 0xc0, !UPT ;  /* 0x000000010c0c7892 */ /* 0x000fe2000f8ec0ff */
[----:B------:R-:W-:Y:S01]  /*2970*/  ISETP.LT.U32.AND P0, PT, R36, 0x40, P0 ;  /* 0x000000402400780c */ /* 0x000fe20000701070 */
[----:B------:R-:W-:Y:S01]  /*2980*/  UMOV UR6, UR27 ;  /* 0x0000001b00067c82 */ /* 0x000fe20008000000 */
[----:B------:R-:W-:Y:S01]  /*2990*/  LOP3.LUT R0, R3, 0x780, R0, 0xf8, !PT ;  /* 0x0000078003007812 */ /* 0x000fe200078ef800 */
[----:B------:R-:W-:Y:S02]  /*29a0*/  ULEA UR5, UR12, UR13, 0x6 ;  /* 0x0000000d0c057291 */ /* 0x000fe4000f8e30ff */
[----:B------:R-:W-:Y:S01]  /*29b0*/  LDTM.16dp32bit_t0_t15.x32 R4, tmem[UR4] ;  /* 0x00000004000479ee */ /* 0x000fe20008a80000 */
[----:B------:R-:W3:Y:S01]  /*29c0*/  LDTM.16dp32bit_t16_t31.x32 R4, tmem[UR4+0x20] ;  /* 0x00002004000479ee */ /* 0x000ee20008aa0000 */
[C---:B------:R-:W-:Y:S01]  /*29d0*/  LOP3.LUT R2, R0.reuse, 0x10, RZ, 0x3c, !PT ;  /* 0x0000001000027812 */ /* 0x040fe200078e3cff */
[----:B------:R-:W-:Y:S01]  /*29e0*/  NOP ;  /* 0x0000000000007918 */ /* 0x000fe20000000000 */
[----:B------:R-:W-:Y:S01]  /*29f0*/  LOP3.LUT R3, R0, 0x20, RZ, 0x3c, !PT ;  /* 0x0000002000037812 */ /* 0x000fe200078e3cff */
[----:B------:R-:W-:-:S03]  /*2a00*/  ULEA UR4, UR12, UR9, 0xd ;  /* 0x000000090c047291 */ /* 0x000fc6000f8e68ff */
[----:B---3--:R-:W-:Y:S01]  /*2a10*/  VOTEU.ANY UP1, P0 ;  /* 0x0000000000ff7886 */ /* 0x008fe20000020100 */
[----:B------:R-:W-:Y:S01]  /*2a20*/  VOTEU.ANY UP0, P0 ;  /* 0x0000000000ff7886 */ /* 0x000fe20000000100 */
[----:B------:R-:W-:Y:S02]  /*2a30*/  F2FP.BF16.F32.PACK_AB R4, R5, R4 ;  /* 0x000000040504723e */ /* 0x000fe400000010ff */
[----:B------:R-:W-:Y:S02]  /*2a40*/  F2FP.BF16.F32.PACK_AB R5, R7, R6 ;  /* 0x000000060705723e */ /* 0x000fe400000010ff */
[----:B------:R-:W-:Y:S02]  /*2a50*/  F2FP.BF16.F32.PACK_AB R12, R13, R12 ;  /* 0x0000000c0d0c723e */ /* 0x000fe400000010ff */
[----:B------:R-:W-:Y:S02]  /*2a60*/  F2FP.BF16.F32.PACK_AB R6, R9, R8 ;  /* 0x000000080906723e */ /* 0x000fe400000010ff */
[----:B------:R-:W-:-:S02]  /*2a70*/  F2FP.BF16.F32.PACK_AB R7, R11, R10 ;  /* 0x0000000a0b07723e */ /* 0x000fc400000010ff */
[----:B------:R-:W-:Y:S02]  /*2a80*/  F2FP.BF16.F32.PACK_AB R13, R15, R14 ;  /* 0x0000000e0f0d723e */ /* 0x000fe400000010ff */
[----:B------:R-:W-:Y:S01]  /*2a90*/  F2FP.BF16.F32.PACK_AB R20, R21, R20 ;  /* 0x000000141514723e */ /* 0x000fe200000010ff */
[----:B--2---:R2:W-:Y:S01]  /*2aa0*/  STS.128 [R0+UR9], R4 ;  /* 0x0000000400007988 */ /* 0x0045e20008000c09 */
[----:B------:R-:W-:Y:S02]  /*2ab0*/  F2FP.BF16.F32.PACK_AB R14, R17, R16 ;  /* 0x00000010110e723e */ /* 0x000fe400000010ff */
[----:B------:R-:W-:Y:S02]  /*2ac0*/  F2FP.BF16.F32.PACK_AB R15, R19, R18 ;  /* 0x00000012130f723e */ /* 0x000fe400000010ff */
[----:B------:R-:W-:Y:S02]  /*2ad0*/  F2FP.BF16.F32.PACK_AB R21, R23, R22 ;  /* 0x000000161715723e */ /* 0x000fe400000010ff */
[----:B------:R-:W-:Y:S01]  /*2ae0*/  F2FP.BF16.F32.PACK_AB R28, R29, R28 ;  /* 0x0000001c1d1c723e */ /* 0x000fe200000010ff */
[----:B------:R2:W-:Y:S01]  /*2af0*/  STS.128 [R2+UR9], R12 ;  /* 0x0000000c02007988 */ /* 0x0005e20008000c09 */
[----:B------:R-:W-:-:S02]  /*2b00*/  F2FP.BF16.F32.PACK_AB R22, R25, R24 ;  /* 0x000000181916723e */ /* 0x000fc400000010ff */
[----:B------:R-:W-:Y:S02]  /*2b10*/  F2FP.BF16.F32.PACK_AB R23, R27, R26 ;  /* 0x0000001a1b17723e */ /* 0x000fe400000010ff */
[----:B------:R-:W-:Y:S02]  /*2b20*/  F2FP.BF16.F32.PACK_AB R29, R31, R30 ;  /* 0x0000001e1f1d723e */ /* 0x000fe400000010ff */
[----:B------:R-:W-:Y:S01]  /*2b30*/  F2FP.BF16.F32.PACK_AB R30, R33, R32 ;  /* 0x00000020211e723e */ /* 0x000fe200000010ff */
[----:B------:R2:W-:Y:S01]  /*2b40*/  STS.128 [R3+UR9], R20 ;  /* 0x0000001403007988 */ /* 0x0005e20008000c09 */
[----:B------:R-:W-:Y:S02]  /*2b50*/  F2FP.BF16.F32.PACK_AB R31, R35, R34 ;  /* 0x00000022231f723e */ /* 0x000fe400000010ff */
[----:B------:R-:W-:-:S05]  /*2b60*/  LOP3.LUT R8, R0, 0x30, RZ, 0x3c, !PT ;  /* 0x0000003000087812 */ /* 0x000fca00078e3cff */
[----:B------:R2:W-:Y:S01]  /*2b70*/  STS.128 [R8+UR9], R28 ;  /* 0x0000001c08007988 */ /* 0x0005e20008000c09 */
[----:B------:R3:W-:Y:S06]  /*2b80*/  MEMBAR.ALL.CTA ;  /* 0x0000000000007992 */ /* 0x0007ec0000008000 */
[----:B---3--:R-:W3:Y:S02]  /*2b90*/  FENCE.VIEW.ASYNC.S ;  /* 0x00000000000073c6 */ /* 0x008ee40000000000 */
[----:B---3--:R-:W-:Y:S06]  /*2ba0*/  BAR.SYNC.DEFER_BLOCKING 0x0 ;  /* 0x0000000000007b1d */ /* 0x008fec0000010000 */
[----:B------:R2:W-:Y:S01]  /*2bb0*/  @UP1 UTMASTG.2D [UR4], [UR10] ;  /* 0x000000040a0013b5 */ /* 0x0005e20008008000 */
[----:B------:R0:W-:Y:S01]  /*2bc0*/  UTMACMDFLUSH ;  /* 0x00000000000079b7 */ /* 0x0001e20000000000 */
[----:B------:R-:W-:-:S04]  /*2bd0*/  DEPBAR.LE SB0, 0x0 ;  /* 0x000080000000791a */ /* 0x000fc80000000000 */
[----:B------:R-:W-:Y:S08]  /*2be0*/  BAR.SYNC.DEFER_BLOCKING 0x0 ;  /* 0x0000000000007b1d */ /* 0x000ff00000010000 */
[----:B------:R-:W-:Y:S06]  /*2bf0*/  BAR.SYNC.DEFER_BLOCKING 0x0 ;  /* 0x0000000000007b1d */ /* 0x000fec0000010000 */
[----:B--2---:R-:W-:Y:S05]  /*2c00*/  @P2 BRA `(.L_x_71) ;  /* 0x0000000000a02947 */ /* 0x004fea0003800000 */
[----:B------:R-:W2:Y:S01]  /*2c10*/  S2UR UR5, SR_CgaCtaId ;  /* 0x00000000000579c3 */ /* 0x000ea20000008800 */
[----:B------:R-:W-:Y:S01]  /*2c20*/  NOP ;  /* 0x0000000000007918 */ /* 0x000fe20000000000 */
[----:B------:R-:W-:Y:S01]  /*2c30*/  UMOV UR4, 0x50 ;  /* 0x0000005000047882 */ /* 0x000fe20000000000 */
[----:B------:R-:W-:Y:S02]  /*2c40*/  IMAD.U32 R0, RZ, RZ, UR8 ;  /* 0x00000008ff007e24 */ /* 0x000fe4000f8e00ff */
[----:B------:R-:W-:Y:S02]  /*2c50*/  IMAD.MOV.U32 R3, RZ, RZ, 0xf ;  /* 0x0000000fff037424 */ /* 0x000fe400078e00ff */
[----:B------:R-:W-:Y:S01]  /*2c60*/  IMAD.MOV.U32 R7, RZ, RZ, 0x1 ;  /* 0x00000001ff077424 */ /* 0x000fe200078e00ff */
[----:B------:R-:W-:-:S04]  /*2c70*/  LOP3.LUT R0, R0, 0xffff, RZ, 0xc0, !PT ;  /* 0x0000ffff00007812 */ /* 0x000fc800078ec0ff */
[----:B------:R-:W-:-:S05]  /*2c80*/  SHF.R.U32.HI R0, RZ, 0x5, R0 ;  /* 0x00000005ff007819 */ /* 0x000fca0000011600 */
[----:B------:R-:W-:Y:S01]  /*2c90*/  VIADD R2, R0, 0x10 ;  /* 0x0000001000027836 */ /* 0x000fe20000000000 */
[----:B------:R-:W-:Y:S01]  /*2ca0*/  SHF.L.U32 R0, R3, R0, RZ ;  /* 0x0000000003007219 */ /* 0x000fe200000006ff */
[----:B--2---:R-:W-:-:S03]  /*2cb0*/  ULEA UR6, UR5, UR4, 0x18 ;  /* 0x0000000405067291 */ /* 0x004fc6000f8ec0ff */
[----:B------:R-:W-:-:S04]  /*2cc0*/  SHF.L.U32 R3, R7, R2, RZ ;  /* 0x0000000207037219 */ /* 0x000fc800000006ff */
[----:B------:R-:W-:Y:S02]  /*2cd0*/  LOP3.LUT R0, R3, R0, RZ, 0xfc, !PT ;  /* 0x0000000003007212 */ /* 0x000fe400078efcff */
[----:B------:R-:W2:Y:S02]  /*2ce0*/  LDS R5, [UR6] ;  /* 0x00000006ff057984 */ /* 0x000ea40008000800 */
[C---:B------:R-:W-:Y:S02]  /*2cf0*/  LOP3.LUT R2, R0.reuse, 0xffff, RZ, 0xc0, !PT ;  /* 0x0000ffff00027812 */ /* 0x040fe400078ec0ff */
[----:B--2---:R-:W-:-:S04]  /*2d00*/  LOP3.LUT R3, R0, 0xffff, R5, 0x80, !PT ;  /* 0x0000ffff00037812 */ /* 0x004fc800078e8005 */
[----:B------:R-:W-:-:S13]  /*2d10*/  ISETP.NE.AND P0, PT, R3, R2, PT ;  /* 0x000000020300720c */ /* 0x000fda0003f05270 */
[----:B------:R-:W-:Y:S05]  /*2d20*/  @P0 BRA `(.L_x_72) ;  /* 0x0000000000500947 */ /* 0x000fea0003800000 */
[----:B------:R-:W-:Y:S02]  /*2d30*/  SHF.R.U32.HI R5, RZ, 0x10, R5 ;  /* 0x00000010ff057819 */ /* 0x000fe40000011605 */
[----:B------:R-:W-:-:S04]  /*2d40*/  SHF.R.U32.HI R2, RZ, 0x10, R0 ;  /* 0x00000010ff027819 */ /* 0x000fc80000011600 */
[----:B------:R-:W-:-:S04]  /*2d50*/  LOP3.LUT R5, R5, R2, RZ, 0xc0, !PT ;  /* 0x0000000205057212 */ /* 0x000fc800078ec0ff */
[----:B------:R-:W-:-:S13]  /*2d60*/  ISETP.NE.AND P0, PT, R5, R2, PT ;  /* 0x000000020500720c */ /* 0x000fda0003f05270 */
[----:B------:R-:W-:Y:S05]  /*2d70*/  @P0 BRA `(.L_x_73) ;  /* 0x0000000000300947 */ /* 0x000fea0003800000 */
[----:B------:R-:W-:Y:S01]  /*2d80*/  R2UR UR4, R0 ;  /* 0x00000000000472ca */ /* 0x000fe200000e0000 */
[----:B------:R-:W-:Y:S01]  /*2d90*/  VOTEU.ANY UR5, UPT, PT ;  /* 0x0000000000057886 */ /* 0x000fe200038e0100 */
[----:B------:R-:W2:Y:S01]  /*2da0*/  S2R R0, SR_LANEID ;  /* 0x0000000000007919 */ /* 0x000ea20000000000 */
[----:B------:R-:W-:-:S10]  /*2db0*/  UFLO.U32 UR5, UR5 ;  /* 0x00000005000572bd */ /* 0x000fd400080e0000 */
[----:B------:R-:W-:-:S06]  /*2dc0*/  ULOP3.LUT UR4, URZ, UR4, URZ, 0x33, !UPT ;  /* 0x00000004ff047292 */ /* 0x000fcc000f8e33ff */
[----:B------:R-:W-:-:S04]  /*2dd0*/  IMAD.U32 R2, RZ, RZ, UR4 ;  /* 0x00000004ff027e24 */ /* 0x000fc8000f8e00ff */
[----:B------:R-:W3:Y:S02]  /*2de0*/  REDUX UR7, R2 ;  /* 0x00000000020773c4 */ /* 0x000ee40000000000 */
[----:B------:R4:W-:Y:S01]  /*2df0*/  UTCATOMSWS.AND URZ, UR4 ;  /* 0x0000000400ff79e3 */ /* 0x0009e20008000000 */
[----:B--2---:R-:W-:Y:S01]  /*2e00*/  ISETP.EQ.U32.AND P0, PT, R0, UR5, PT ;  /* 0x0000000500007c0c */ /* 0x004fe2000bf02070 */
[----:B---3--:R-:W-:-:S12]  /*2e10*/  IMAD.U32 R0, RZ, RZ, UR7 ;  /* 0x00000007ff007e24 */ /* 0x008fd8000f8e00ff */
[----:B------:R4:W-:Y:S01]  /*2e20*/  @P0 ATOMS.AND RZ, [UR6], R0 ;  /* 0x00000000ffff098c */ /* 0x0009e2000a800006 */
[----:B------:R-:W-:Y:S05]  /*2e30*/  BRA `(.L_x_71) ;  /* 0x0000000000147947 */ /* 0x000fea0003800000 */
.L_x_73:
[----:B------:R-:W-:-:S07]  /*2e40*/  MOV R2, 0x2e60 ;  /* 0x00002e6000027802 */ /* 0x000fce0000000f00 */
[----:B-1----:R-:W-:Y:S05]  /*2e50*/  CALL.REL.NOINC `($__internal_0_$__cuda_sm10x_tcgen05_guardrail_trap_col_being_dealloced_not_returned_by_alloc) ;  /* 0x0000000000447944 */ /* 0x002fea0003c00000 */
[----:B------:R-:W-:Y:S05]  /*2e60*/  BRA `(.L_x_71) ;  /* 0x0000000000087947 */ /* 0x000fea0003800000 */
.L_x_72:
[----:B------:R-:W-:-:S07]  /*2e70*/  MOV R2, 0x2e90 ;  /* 0x00002e9000027802 */ /* 0x000fce0000000f00 */
[----:B-1----:R-:W-:Y:S05]  /*2e80*/  CALL.REL.NOINC `($__internal_2_$__cuda_sm10x_tcgen05_guardrail_trap_unallocated_columns_being_dealloced) ;  /* 0x0000000000507944 */ /* 0x002fea0003c00000 */
.L_x_71:
[----:B------:R-:W-:Y:S01]  /*2e90*/  NOP ;  /* 0x0000000000007918 */ /* 0x000fe20000000000 */
[----:B----4-:R-:W-:Y:S05]  /*2ea0*/  EXIT ;  /* 0x000000000000794d */ /* 0x010fea0003800000 */
.L_x_58:
[----:B------:R-:W2:Y:S02]  /*2eb0*/  SYNCS.PHASECHK.TRANS64.TRYWAIT P0, [UR9+0x24000], RZ ;  /* 0x024000ffff0075a7 */ /* 0x000ea40008001109 */
[----:B--2---:R-:W-:Y:S05]  /*2ec0*/  @!P0 BRA `(.L_x_58) ;  /* 0xfffffffc00f88947 */ /* 0x004fea000383ffff */
[----:B------:R-:W-:Y:S05]  /*2ed0*/  BRA `(.L_x_74) ;  /* 0xffffffec00447947 */ /* 0x000fea000383ffff */
.L_x_60:
[----:B------:R-:W2:Y:S02]  /*2ee0*/  SYNCS.PHASECHK.TRANS64.TRYWAIT P1, [UR9+0x24020], RZ ;  /* 0x024020ffff0075a7 */ /* 0x000ea40008021109 */
[----:B--2---:R-:W-:Y:S05]  /*2ef0*/  @!P1 BRA `(.L_x_60) ;  /* 0xfffffffc00f89947 */ /* 0x004fea000383ffff */
[----:B------:R-:W-:Y:S05]  /*2f00*/  BRA `(.L_x_75) ;  /* 0xfffffff000387947 */ /* 0x000fea000383ffff */
.L_x_61:
[----:B------:R-:W3:Y:S02]  /*2f10*/  SYNCS.PHASECHK.TRANS64.TRYWAIT P0, [UR44+0x24000], R3 ;  /* 0x02400003ff0075a7 */ /* 0x000ee4000800112c */
[----:B---3--:R-:W-:Y:S05]  /*2f20*/  @!P0 BRA `(.L_x_61) ;  /* 0xfffffffc00f88947 */ /* 0x008fea000383ffff */
[----:B------:R-:W-:Y:S05]  /*2f30*/  BRA `(.L_x_76) ;  /* 0xfffffff000c47947 */ /* 0x000fea000383ffff */
.L_x_63:
[----:B------:R-:W3:Y:S02]  /*2f40*/  SYNCS.PHASECHK.TRANS64.TRYWAIT P0, [UR44+0x24020], R3 ;  /* 0x02402003ff0075a7 */ /* 0x000ee4000800112c */
[----:B---3--:R-:W-:Y:S05]  /*2f50*/  @!P0 BRA `(.L_x_63) ;  /* 0xfffffffc00f88947 */ /* 0x008fea000383ffff */
[----:B------:R-:W-:Y:S05]  /*2f60*/  BRA `(.L_x_77) ;  /* 0xfffffff400e07947 */ /* 0x000fea000383ffff */
        .weak           $__internal_0_$__cuda_sm10x_tcgen05_guardrail_trap_col_being_dealloced_not_returned_by_alloc
        .type           $__internal_0_$__cuda_sm10x_tcgen05_guardrail_trap_col_being_dealloced_not_returned_by_alloc,@function
        .size           $__internal_0_$__cuda_sm10x_tcgen05_guardrail_trap_col_being_dealloced_not_returned_by_alloc,($__internal_1_$__cuda_sm10x_tcgen05_guardrail_trap_phase_invalid_during_alloc - $__internal_0_$__cuda_sm10x_tcgen05_guardrail_trap_col_being_dealloced_not_returned_by_alloc)
$__internal_0_$__cuda_sm10x_tcgen05_guardrail_trap_col_being_dealloced_not_returned_by_alloc:
[----:B------:R-:W-:Y:S05]  /*2f70*/  BPT.TRAP 0x1 ;  /* 0x000000040000795c */ /* 0x000fea0000300000 */
[----:B------:R-:W-:-:S04]  /*2f80*/  IMAD.MOV.U32 R3, RZ, RZ, 0x0 ;  /* 0x00000000ff037424 */ /* 0x000fc800078e00ff */
[----:B------:R-:W-:Y:S05]  /*2f90*/  RET.REL.NODEC R2 `(gluon_tcgen05) ;  /* 0xffffffd002187950 */ /* 0x000fea0003c3ffff */
        .weak           $__internal_1_$__cuda_sm10x_tcgen05_guardrail_trap_phase_invalid_during_alloc
        .type           $__internal_1_$__cuda_sm10x_tcgen05_guardrail_trap_phase_invalid_during_alloc,@function
        .size           $__internal_1_$__cuda_sm10x_tcgen05_guardrail_trap_phase_invalid_during_alloc,($__internal_2_$__cuda_sm10x_tcgen05_guardrail_trap_unallocated_columns_being_dealloced - $__internal_1_$__cuda_sm10x_tcgen05_guardrail_trap_phase_invalid_during_alloc)
$__internal_1_$__cuda_sm10x_tcgen05_guardrail_trap_phase_invalid_during_alloc:
[----:B------:R-:W-:Y:S05]  /*2fa0*/  BPT.TRAP 0x1 ;  /* 0x000000040000795c */ /* 0x000fea0000300000 */
[----:B------:R-:W-:-:S04]  /*2fb0*/  IMAD.MOV.U32 R3, RZ, RZ, 0x0 ;  /* 0x00000000ff037424 */ /* 0x000fc800078e00ff */
[----:B------:R-:W-:Y:S05]  /*2fc0*/  RET.REL.NODEC R2 `(gluon_tcgen05) ;  /* 0xffffffd0020c7950 */ /* 0x000fea0003c3ffff */
        .weak           $__internal_2_$__cuda_sm10x_tcgen05_guardrail_trap_unallocated_columns_being_dealloced
        .type           $__internal_2_$__cuda_sm10x_tcgen05_guardrail_trap_unallocated_columns_being_dealloced,@function
        .size           $__internal_2_$__cuda_sm10x_tcgen05_guardrail_trap_unallocated_columns_being_dealloced,(.L_x_81 - $__internal_2_$__cuda_sm10x_tcgen05_guardrail_trap_unallocated_columns_being_dealloced)
$__internal_2_$__cuda_sm10x_tcgen05_guardrail_trap_unallocated_columns_being_dealloced:
[----:B------:R-:W-:Y:S05]  /*2fd0*/  BPT.TRAP 0x1 ;  /* 0x000000040000795c */ /* 0x000fea0000300000 */
[----:B------:R-:W-:-:S04]  /*2fe0*/  IMAD.MOV.U32 R3, RZ, RZ, 0x0 ;  /* 0x00000000ff037424 */ /* 0x000fc800078e00ff */
[----:B------:R-:W-:Y:S05]  /*2ff0*/  RET.REL.NODEC R2 `(gluon_tcgen05) ;  /* 0xffffffd002007950 */ /* 0x000fea0003c3ffff */
.L_x_78:
[----:B------:R-:W-:-:S00]  /*3000*/  BRA `(.L_x_78) ;  /* 0xfffffffc00fc7947 */ /* 0x000fc0000383ffff */
[----:B------:R-:W-:-:S00]  /*3010*/  NOP ;  /* 0x0000000000007918 */ /* 0x000fc00000000000 */
        /* <DEDUP_REMOVED lines=14> */
.L_x_81:


//--------------------- .nv.shared.gluon_tcgen05  --------------------------
	.section	.nv.shared.gluon_tcgen05,"aw",@nobits
	.sectionflags	@""
	.align	16
	.zero		1024


//--------------------- .nv.shared.reserved.0     --------------------------
	.section	.nv.shared.reserved.0,"aw",@nobits
	.align	8
	.weak		__nv_reservedSMEM_offset_0_alias
	.size		__nv_reservedSMEM_offset_0_alias, 0, 64
	.other		__nv_reservedSMEM_offset_0_alias,@"STO_CUDA_RESERVED_SHARED STV_DEFAULT"
__nv_reservedSMEM_offset_0_alias:
	.zero		0
.nv.shared.reserved.0:
	.zero		64
	.weak		__nv_reservedSMEM_allocation_phase
	.type		__nv_reservedSMEM_allocation_phase,@object
	.size		__nv_reservedSMEM_allocation_phase,(.L_0 - __nv_reservedSMEM_allocation_phase)
__nv_reservedSMEM_allocation_phase:
	.zero		1
.L_0:
	.zero		7
	.weak		__nv_reservedSMEM_devtool_atexit_pc
	.type		__nv_reservedSMEM_devtool_atexit_pc,@object
	.size		__nv_reservedSMEM_devtool_atexit_pc,(__nv_reservedSMEM_allocation_mask - __nv_reservedSMEM_devtool_atexit_pc)
__nv_reservedSMEM_devtool_atexit_pc:
	.zero		8
	.weak		__nv_reservedSMEM_allocation_mask
	.type		__nv_reservedSMEM_allocation_mask,@object
	.size		__nv_reservedSMEM_allocation_mask,(.L_2 - __nv_reservedSMEM_allocation_mask)
__nv_reservedSMEM_allocation_mask:
	.zero		4
.L_2:


//--------------------- .nv.constant0.gluon_tcgen05 --------------------------
	.section	.nv.constant0.gluon_tcgen05,"a",@progbits
	.sectionflags	@""
	.align	4
.nv.constant0.gluon_tcgen05:
	.zero		976


//--------------------- SYMBOLS --------------------------

	.type		.nv.reservedSmem.offset0,@object
	.size		.nv.reservedSmem.offset0,0x4
	.type		.nv.reservedSmem.cap,@object
	.size		.nv.reservedSmem.cap,0x4
